//
// Generated by NVIDIA NVVM Compiler
//
// Compiler Build ID: CL-36424714
// Cuda compilation tools, release 13.0, V13.0.88
// Based on NVVM 20.0.0
//

.version 9.0
.target sm_100
.address_size 64

	// .globl	_Z25build_transactions_kernelP15CudaTransactionP11CudaAccountP15CudaInstructionPhj

.visible .entry _Z25build_transactions_kernelP15CudaTransactionP11CudaAccountP15CudaInstructionPhj(
	.param .u64 .ptr .align 1 _Z25build_transactions_kernelP15CudaTransactionP11CudaAccountP15CudaInstructionPhj_param_0,
	.param .u64 .ptr .align 1 _Z25build_transactions_kernelP15CudaTransactionP11CudaAccountP15CudaInstructionPhj_param_1,
	.param .u64 .ptr .align 1 _Z25build_transactions_kernelP15CudaTransactionP11CudaAccountP15CudaInstructionPhj_param_2,
	.param .u64 .ptr .align 1 _Z25build_transactions_kernelP15CudaTransactionP11CudaAccountP15CudaInstructionPhj_param_3,
	.param .u32 _Z25build_transactions_kernelP15CudaTransactionP11CudaAccountP15CudaInstructionPhj_param_4
)
{
	.reg .pred 	%p<41>;
	.reg .b16 	%rs<231>;
	.reg .b32 	%r<111>;
	.reg .b64 	%rd<81>;

	ld.param.u64 	%rd14, [_Z25build_transactions_kernelP15CudaTransactionP11CudaAccountP15CudaInstructionPhj_param_0];
	ld.param.u64 	%rd17, [_Z25build_transactions_kernelP15CudaTransactionP11CudaAccountP15CudaInstructionPhj_param_1];
	ld.param.u64 	%rd15, [_Z25build_transactions_kernelP15CudaTransactionP11CudaAccountP15CudaInstructionPhj_param_2];
	ld.param.u64 	%rd16, [_Z25build_transactions_kernelP15CudaTransactionP11CudaAccountP15CudaInstructionPhj_param_3];
	ld.param.u32 	%r47, [_Z25build_transactions_kernelP15CudaTransactionP11CudaAccountP15CudaInstructionPhj_param_4];
	cvta.to.global.u64 	%rd1, %rd17;
	mov.u32 	%r48, %ctaid.x;
	mov.u32 	%r49, %ntid.x;
	mov.u32 	%r50, %tid.x;
	mad.lo.s32 	%r1, %r48, %r49, %r50;
	setp.ge.u32 	%p1, %r1, %r47;
	@%p1 bra 	$L__BB0_51;
	cvta.to.global.u64 	%rd18, %rd14;
	cvta.to.global.u64 	%rd19, %rd16;
	mul.wide.u32 	%rd20, %r1, 112;
	add.s64 	%rd2, %rd18, %rd20;
	mul.lo.s32 	%r51, %r1, 1232;
	cvt.u64.u32 	%rd21, %r51;
	add.s64 	%rd3, %rd19, %rd21;
	ld.global.u8 	%rs1, [%rd2+35];
	cvt.u32.u16 	%r2, %rs1;
	setp.eq.s16 	%p2, %rs1, 0;
	mov.b16 	%rs194, 0;
	mov.u16 	%rs193, %rs194;
	mov.u16 	%rs192, %rs194;
	@%p2 bra 	$L__BB0_30;
	ld.global.u32 	%r3, [%rd2+72];
	and.b32  	%r4, %r2, 3;
	setp.lt.u16 	%p3, %rs1, 4;
	mov.b16 	%rs192, 0;
	mov.b32 	%r94, 0;
	mov.u16 	%rs193, %rs192;
	mov.u16 	%rs194, %rs192;
	@%p3 bra 	$L__BB0_17;
	and.b32  	%r94, %r2, 252;
	neg.s32 	%r92, %r94;
	add.s32 	%r91, %r3, 3;
	mov.b16 	%rs192, 0;
$L__BB0_4:
	.pragma "nounroll";
	add.s32 	%r10, %r91, -2;
	add.s32 	%r53, %r91, -3;
	mul.wide.u32 	%rd22, %r53, 48;
	add.s64 	%rd23, %rd1, %rd22;
	add.s64 	%rd4, %rd23, 32;
	ld.global.u8 	%rs72, [%rd23+32];
	setp.eq.s16 	%p4, %rs72, 0;
	@%p4 bra 	$L__BB0_6;
	add.s16 	%rs194, %rs194, 1;
	ld.global.u8 	%rs73, [%rd4+1];
	setp.eq.s16 	%p5, %rs73, 0;
	selp.u16 	%rs74, 1, 0, %p5;
	add.s16 	%rs193, %rs193, %rs74;
	bra.uni 	$L__BB0_7;
$L__BB0_6:
	ld.global.u8 	%rs75, [%rd4+1];
	setp.eq.s16 	%p6, %rs75, 0;
	selp.u16 	%rs76, 1, 0, %p6;
	add.s16 	%rs192, %rs192, %rs76;
$L__BB0_7:
	mul.wide.u32 	%rd24, %r10, 48;
	add.s64 	%rd25, %rd1, %rd24;
	add.s64 	%rd5, %rd25, 32;
	ld.global.u8 	%rs77, [%rd25+32];
	setp.eq.s16 	%p7, %rs77, 0;
	@%p7 bra 	$L__BB0_9;
	add.s16 	%rs194, %rs194, 1;
	ld.global.u8 	%rs78, [%rd5+1];
	setp.eq.s16 	%p8, %rs78, 0;
	selp.u16 	%rs79, 1, 0, %p8;
	add.s16 	%rs193, %rs193, %rs79;
	bra.uni 	$L__BB0_10;
$L__BB0_9:
	ld.global.u8 	%rs80, [%rd5+1];
	setp.eq.s16 	%p9, %rs80, 0;
	selp.u16 	%rs81, 1, 0, %p9;
	add.s16 	%rs192, %rs192, %rs81;
$L__BB0_10:
	add.s32 	%r54, %r10, 1;
	mul.wide.u32 	%rd26, %r54, 48;
	add.s64 	%rd27, %rd1, %rd26;
	add.s64 	%rd6, %rd27, 32;
	ld.global.u8 	%rs82, [%rd27+32];
	setp.eq.s16 	%p10, %rs82, 0;
	@%p10 bra 	$L__BB0_12;
	add.s16 	%rs194, %rs194, 1;
	ld.global.u8 	%rs83, [%rd6+1];
	setp.eq.s16 	%p11, %rs83, 0;
	selp.u16 	%rs84, 1, 0, %p11;
	add.s16 	%rs193, %rs193, %rs84;
	bra.uni 	$L__BB0_13;
$L__BB0_12:
	ld.global.u8 	%rs85, [%rd6+1];
	setp.eq.s16 	%p12, %rs85, 0;
	selp.u16 	%rs86, 1, 0, %p12;
	add.s16 	%rs192, %rs192, %rs86;
$L__BB0_13:
	mul.wide.u32 	%rd28, %r91, 48;
	add.s64 	%rd29, %rd1, %rd28;
	add.s64 	%rd7, %rd29, 32;
	ld.global.u8 	%rs87, [%rd29+32];
	setp.eq.s16 	%p13, %rs87, 0;
	@%p13 bra 	$L__BB0_15;
	add.s16 	%rs194, %rs194, 1;
	ld.global.u8 	%rs88, [%rd7+1];
	setp.eq.s16 	%p14, %rs88, 0;
	selp.u16 	%rs89, 1, 0, %p14;
	add.s16 	%rs193, %rs193, %rs89;
	bra.uni 	$L__BB0_16;
$L__BB0_15:
	ld.global.u8 	%rs90, [%rd7+1];
	setp.eq.s16 	%p15, %rs90, 0;
	selp.u16 	%rs91, 1, 0, %p15;
	add.s16 	%rs192, %rs192, %rs91;
$L__BB0_16:
	add.s32 	%r92, %r92, 4;
	add.s32 	%r91, %r91, 4;
	setp.ne.s32 	%p16, %r92, 0;
	@%p16 bra 	$L__BB0_4;
$L__BB0_17:
	setp.eq.s32 	%p17, %r4, 0;
	@%p17 bra 	$L__BB0_30;
	setp.eq.s32 	%p18, %r4, 1;
	@%p18 bra 	$L__BB0_26;
	add.s32 	%r14, %r3, %r94;
	mul.wide.u32 	%rd30, %r14, 48;
	add.s64 	%rd31, %rd1, %rd30;
	add.s64 	%rd8, %rd31, 32;
	ld.global.u8 	%rs93, [%rd31+32];
	setp.eq.s16 	%p19, %rs93, 0;
	@%p19 bra 	$L__BB0_21;
	add.s16 	%rs194, %rs194, 1;
	ld.global.u8 	%rs94, [%rd8+1];
	setp.eq.s16 	%p20, %rs94, 0;
	selp.u16 	%rs95, 1, 0, %p20;
	add.s16 	%rs193, %rs193, %rs95;
	bra.uni 	$L__BB0_22;
$L__BB0_21:
	ld.global.u8 	%rs96, [%rd8+1];
	setp.eq.s16 	%p21, %rs96, 0;
	selp.u16 	%rs97, 1, 0, %p21;
	add.s16 	%rs192, %rs192, %rs97;
$L__BB0_22:
	add.s32 	%r55, %r14, 1;
	mul.wide.u32 	%rd32, %r55, 48;
	add.s64 	%rd33, %rd1, %rd32;
	add.s64 	%rd9, %rd33, 32;
	ld.global.u8 	%rs98, [%rd33+32];
	setp.eq.s16 	%p22, %rs98, 0;
	@%p22 bra 	$L__BB0_24;
	add.s16 	%rs194, %rs194, 1;
	ld.global.u8 	%rs99, [%rd9+1];
	setp.eq.s16 	%p23, %rs99, 0;
	selp.u16 	%rs100, 1, 0, %p23;
	add.s16 	%rs193, %rs193, %rs100;
	bra.uni 	$L__BB0_25;
$L__BB0_24:
	ld.global.u8 	%rs101, [%rd9+1];
	setp.eq.s16 	%p24, %rs101, 0;
	selp.u16 	%rs102, 1, 0, %p24;
	add.s16 	%rs192, %rs192, %rs102;
$L__BB0_25:
	add.s32 	%r94, %r94, 2;
$L__BB0_26:
	and.b32  	%r56, %r2, 1;
	setp.eq.b32 	%p25, %r56, 1;
	not.pred 	%p26, %p25;
	@%p26 bra 	$L__BB0_30;
	add.s32 	%r57, %r3, %r94;
	mul.wide.u32 	%rd34, %r57, 48;
	add.s64 	%rd35, %rd1, %rd34;
	add.s64 	%rd10, %rd35, 32;
	ld.global.u8 	%rs103, [%rd35+32];
	setp.eq.s16 	%p27, %rs103, 0;
	@%p27 bra 	$L__BB0_29;
	add.s16 	%rs194, %rs194, 1;
	ld.global.u8 	%rs104, [%rd10+1];
	setp.eq.s16 	%p28, %rs104, 0;
	selp.u16 	%rs105, 1, 0, %p28;
	add.s16 	%rs193, %rs193, %rs105;
	bra.uni 	$L__BB0_30;
$L__BB0_29:
	ld.global.u8 	%rs106, [%rd10+1];
	setp.eq.s16 	%p29, %rs106, 0;
	selp.u16 	%rs107, 1, 0, %p29;
	add.s16 	%rs192, %rs192, %rs107;
$L__BB0_30:
	st.global.u8 	[%rd3+2], %rs194;
	st.global.u8 	[%rd3+3], %rs193;
	st.global.u8 	[%rd3+4], %rs192;
	ld.global.s8 	%rs59, [%rd2+35];
	setp.lt.s16 	%p30, %rs59, 0;
	@%p30 bra 	$L__BB0_32;
	st.global.u8 	[%rd3+5], %rs59;
	mov.b32 	%r98, 6;
	bra.uni 	$L__BB0_33;
$L__BB0_32:
	st.global.u8 	[%rd3+5], %rs59;
	mov.b16 	%rs108, 1;
	st.global.u8 	[%rd3+6], %rs108;
	mov.b32 	%r98, 7;
$L__BB0_33:
	ld.global.u8 	%rs109, [%rd2+35];
	setp.eq.s16 	%p31, %rs109, 0;
	@%p31 bra 	$L__BB0_36;
	mov.b32 	%r96, 0;
$L__BB0_35:
	ld.global.u32 	%r61, [%rd2+72];
	add.s32 	%r62, %r61, %r96;
	mul.wide.u32 	%rd36, %r62, 48;
	add.s64 	%rd37, %rd1, %rd36;
	ld.global.u8 	%rs110, [%rd37];
	cvt.u64.u32 	%rd38, %r98;
	add.s64 	%rd39, %rd3, %rd38;
	st.global.u8 	[%rd39], %rs110;
	ld.global.u8 	%rs111, [%rd37+1];
	st.global.u8 	[%rd39+1], %rs111;
	ld.global.u8 	%rs112, [%rd37+2];
	st.global.u8 	[%rd39+2], %rs112;
	ld.global.u8 	%rs113, [%rd37+3];
	st.global.u8 	[%rd39+3], %rs113;
	ld.global.u8 	%rs114, [%rd37+4];
	st.global.u8 	[%rd39+4], %rs114;
	ld.global.u8 	%rs115, [%rd37+5];
	st.global.u8 	[%rd39+5], %rs115;
	ld.global.u8 	%rs116, [%rd37+6];
	st.global.u8 	[%rd39+6], %rs116;
	ld.global.u8 	%rs117, [%rd37+7];
	st.global.u8 	[%rd39+7], %rs117;
	ld.global.u8 	%rs118, [%rd37+8];
	st.global.u8 	[%rd39+8], %rs118;
	ld.global.u8 	%rs119, [%rd37+9];
	st.global.u8 	[%rd39+9], %rs119;
	ld.global.u8 	%rs120, [%rd37+10];
	st.global.u8 	[%rd39+10], %rs120;
	ld.global.u8 	%rs121, [%rd37+11];
	st.global.u8 	[%rd39+11], %rs121;
	ld.global.u8 	%rs122, [%rd37+12];
	st.global.u8 	[%rd39+12], %rs122;
	ld.global.u8 	%rs123, [%rd37+13];
	st.global.u8 	[%rd39+13], %rs123;
	ld.global.u8 	%rs124, [%rd37+14];
	st.global.u8 	[%rd39+14], %rs124;
	ld.global.u8 	%rs125, [%rd37+15];
	st.global.u8 	[%rd39+15], %rs125;
	ld.global.u8 	%rs126, [%rd37+16];
	st.global.u8 	[%rd39+16], %rs126;
	ld.global.u8 	%rs127, [%rd37+17];
	st.global.u8 	[%rd39+17], %rs127;
	ld.global.u8 	%rs128, [%rd37+18];
	st.global.u8 	[%rd39+18], %rs128;
	ld.global.u8 	%rs129, [%rd37+19];
	st.global.u8 	[%rd39+19], %rs129;
	ld.global.u8 	%rs130, [%rd37+20];
	st.global.u8 	[%rd39+20], %rs130;
	ld.global.u8 	%rs131, [%rd37+21];
	st.global.u8 	[%rd39+21], %rs131;
	ld.global.u8 	%rs132, [%rd37+22];
	st.global.u8 	[%rd39+22], %rs132;
	ld.global.u8 	%rs133, [%rd37+23];
	st.global.u8 	[%rd39+23], %rs133;
	ld.global.u8 	%rs134, [%rd37+24];
	st.global.u8 	[%rd39+24], %rs134;
	ld.global.u8 	%rs135, [%rd37+25];
	st.global.u8 	[%rd39+25], %rs135;
	ld.global.u8 	%rs136, [%rd37+26];
	st.global.u8 	[%rd39+26], %rs136;
	ld.global.u8 	%rs137, [%rd37+27];
	st.global.u8 	[%rd39+27], %rs137;
	ld.global.u8 	%rs138, [%rd37+28];
	st.global.u8 	[%rd39+28], %rs138;
	ld.global.u8 	%rs139, [%rd37+29];
	st.global.u8 	[%rd39+29], %rs139;
	ld.global.u8 	%rs140, [%rd37+30];
	st.global.u8 	[%rd39+30], %rs140;
	ld.global.u8 	%rs141, [%rd37+31];
	add.s32 	%r98, %r98, 32;
	st.global.u8 	[%rd39+31], %rs141;
	add.s32 	%r96, %r96, 1;
	ld.global.u8 	%r63, [%rd2+35];
	setp.lt.u32 	%p32, %r96, %r63;
	@%p32 bra 	$L__BB0_35;
$L__BB0_36:
	ld.global.u8 	%rs142, [%rd2];
	cvt.u64.u32 	%rd40, %r98;
	add.s64 	%rd11, %rd3, %rd40;
	st.global.u8 	[%rd11], %rs142;
	ld.global.u8 	%rs143, [%rd2+1];
	st.global.u8 	[%rd11+1], %rs143;
	ld.global.u8 	%rs144, [%rd2+2];
	st.global.u8 	[%rd11+2], %rs144;
	ld.global.u8 	%rs145, [%rd2+3];
	st.global.u8 	[%rd11+3], %rs145;
	ld.global.u8 	%rs146, [%rd2+4];
	st.global.u8 	[%rd11+4], %rs146;
	ld.global.u8 	%rs147, [%rd2+5];
	st.global.u8 	[%rd11+5], %rs147;
	ld.global.u8 	%rs148, [%rd2+6];
	st.global.u8 	[%rd11+6], %rs148;
	ld.global.u8 	%rs149, [%rd2+7];
	st.global.u8 	[%rd11+7], %rs149;
	ld.global.u8 	%rs150, [%rd2+8];
	st.global.u8 	[%rd11+8], %rs150;
	ld.global.u8 	%rs151, [%rd2+9];
	st.global.u8 	[%rd11+9], %rs151;
	ld.global.u8 	%rs152, [%rd2+10];
	st.global.u8 	[%rd11+10], %rs152;
	ld.global.u8 	%rs153, [%rd2+11];
	st.global.u8 	[%rd11+11], %rs153;
	ld.global.u8 	%rs154, [%rd2+12];
	st.global.u8 	[%rd11+12], %rs154;
	ld.global.u8 	%rs155, [%rd2+13];
	st.global.u8 	[%rd11+13], %rs155;
	ld.global.u8 	%rs156, [%rd2+14];
	st.global.u8 	[%rd11+14], %rs156;
	ld.global.u8 	%rs157, [%rd2+15];
	st.global.u8 	[%rd11+15], %rs157;
	ld.global.u8 	%rs158, [%rd2+16];
	st.global.u8 	[%rd11+16], %rs158;
	ld.global.u8 	%rs159, [%rd2+17];
	st.global.u8 	[%rd11+17], %rs159;
	ld.global.u8 	%rs160, [%rd2+18];
	st.global.u8 	[%rd11+18], %rs160;
	ld.global.u8 	%rs161, [%rd2+19];
	st.global.u8 	[%rd11+19], %rs161;
	ld.global.u8 	%rs162, [%rd2+20];
	st.global.u8 	[%rd11+20], %rs162;
	ld.global.u8 	%rs163, [%rd2+21];
	st.global.u8 	[%rd11+21], %rs163;
	ld.global.u8 	%rs164, [%rd2+22];
	st.global.u8 	[%rd11+22], %rs164;
	ld.global.u8 	%rs165, [%rd2+23];
	st.global.u8 	[%rd11+23], %rs165;
	ld.global.u8 	%rs166, [%rd2+24];
	st.global.u8 	[%rd11+24], %rs166;
	ld.global.u8 	%rs167, [%rd2+25];
	st.global.u8 	[%rd11+25], %rs167;
	ld.global.u8 	%rs168, [%rd2+26];
	st.global.u8 	[%rd11+26], %rs168;
	ld.global.u8 	%rs169, [%rd2+27];
	st.global.u8 	[%rd11+27], %rs169;
	ld.global.u8 	%rs170, [%rd2+28];
	st.global.u8 	[%rd11+28], %rs170;
	ld.global.u8 	%rs171, [%rd2+29];
	st.global.u8 	[%rd11+29], %rs171;
	ld.global.u8 	%rs172, [%rd2+30];
	st.global.u8 	[%rd11+30], %rs172;
	ld.global.u8 	%rs173, [%rd2+31];
	add.s32 	%r23, %r98, 32;
	st.global.u8 	[%rd11+31], %rs173;
	ld.global.u8 	%rs174, [%rd2+34];
	add.s16 	%rs175, %rs174, 2;
	cvt.s16.s8 	%rs228, %rs175;
	setp.gt.s16 	%p33, %rs228, -1;
	mov.b32 	%r100, 1;
	mov.u32 	%r99, %r23;
	@%p33 bra 	$L__BB0_38;
	add.s32 	%r99, %r98, 33;
	st.global.u8 	[%rd11+32], %rs228;
	mov.b32 	%r100, 2;
	mov.b16 	%rs228, 1;
$L__BB0_38:
	add.s32 	%r66, %r100, %r23;
	cvt.u64.u32 	%rd41, %r99;
	add.s64 	%rd42, %rd3, %rd41;
	st.global.u8 	[%rd42], %rs228;
	ld.global.u8 	%rs177, [%rd2+35];
	ld.global.u32 	%r67, [%rd2+48];
	ld.global.u64 	%rd43, [%rd2+40];
	add.s32 	%r68, %r66, 1;
	cvt.u64.u32 	%rd44, %r66;
	add.s64 	%rd45, %rd3, %rd44;
	st.global.u8 	[%rd45], %rs177;
	add.s32 	%r69, %r66, 2;
	cvt.u64.u32 	%rd46, %r68;
	add.s64 	%rd47, %rd3, %rd46;
	mov.b16 	%rs178, 0;
	st.global.u8 	[%rd47], %rs178;
	add.s32 	%r70, %r66, 3;
	cvt.u64.u32 	%rd48, %r69;
	add.s64 	%rd49, %rd3, %rd48;
	mov.b16 	%rs179, 9;
	st.global.u8 	[%rd49], %rs179;
	add.s32 	%r71, %r66, 4;
	cvt.u64.u32 	%rd50, %r70;
	add.s64 	%rd51, %rd3, %rd50;
	mov.b16 	%rs180, 2;
	st.global.u8 	[%rd51], %rs180;
	cvt.u64.u32 	%rd52, %r71;
	add.s64 	%rd53, %rd3, %rd52;
	st.global.u32 	[%rd53], %r67;
	add.s32 	%r72, %r66, 12;
	add.s32 	%r73, %r66, 13;
	cvt.u64.u32 	%rd54, %r72;
	add.s64 	%rd55, %rd3, %rd54;
	st.global.u8 	[%rd55], %rs177;
	add.s32 	%r74, %r66, 14;
	cvt.u64.u32 	%rd56, %r73;
	add.s64 	%rd57, %rd3, %rd56;
	st.global.u8 	[%rd57], %rs178;
	add.s32 	%r75, %r66, 15;
	cvt.u64.u32 	%rd58, %r74;
	add.s64 	%rd59, %rd3, %rd58;
	st.global.u8 	[%rd59], %rs179;
	add.s32 	%r76, %r66, 16;
	cvt.u64.u32 	%rd60, %r75;
	add.s64 	%rd61, %rd3, %rd60;
	mov.b16 	%rs181, 3;
	st.global.u8 	[%rd61], %rs181;
	cvt.u64.u32 	%rd62, %r76;
	add.s64 	%rd63, %rd3, %rd62;
	st.global.u64 	[%rd63], %rd43;
	add.s32 	%r110, %r66, 24;
	ld.global.u8 	%rs182, [%rd2+34];
	setp.eq.s16 	%p34, %rs182, 0;
	@%p34 bra 	$L__BB0_50;
	cvta.to.global.u64 	%rd12, %rd15;
	mov.b32 	%r101, 0;
$L__BB0_40:
	ld.global.u32 	%r79, [%rd2+76];
	add.s32 	%r80, %r79, %r101;
	mul.wide.u32 	%rd64, %r80, 20;
	add.s64 	%rd13, %rd12, %rd64;
	ld.global.u8 	%rs183, [%rd13];
	add.s32 	%r103, %r110, 1;
	cvt.u64.u32 	%rd65, %r110;
	add.s64 	%rd66, %rd3, %rd65;
	st.global.u8 	[%rd66], %rs183;
	ld.global.s8 	%rs229, [%rd13+1];
	setp.gt.s16 	%p35, %rs229, -1;
	mov.b32 	%r104, 2;
	@%p35 bra 	$L__BB0_42;
	add.s32 	%r31, %r110, 2;
	cvt.u64.u32 	%rd67, %r103;
	add.s64 	%rd68, %rd3, %rd67;
	st.global.u8 	[%rd68], %rs229;
	mov.b32 	%r104, 3;
	mov.b16 	%rs229, 1;
	mov.u32 	%r103, %r31;
$L__BB0_42:
	add.s32 	%r107, %r104, %r110;
	cvt.u64.u32 	%rd69, %r103;
	add.s64 	%rd70, %rd3, %rd69;
	st.global.u8 	[%rd70], %rs229;
	ld.global.u8 	%rs185, [%rd13+1];
	setp.eq.s16 	%p36, %rs185, 0;
	@%p36 bra 	$L__BB0_45;
	mov.b32 	%r105, 0;
	mov.u32 	%r106, %r107;
$L__BB0_44:
	add.s32 	%r107, %r106, 1;
	cvt.u64.u32 	%rd71, %r106;
	add.s64 	%rd72, %rd3, %rd71;
	st.global.u8 	[%rd72], %r105;
	add.s32 	%r105, %r105, 1;
	ld.global.u8 	%r83, [%rd13+1];
	setp.lt.u32 	%p37, %r105, %r83;
	mov.u32 	%r106, %r107;
	@%p37 bra 	$L__BB0_44;
$L__BB0_45:
	ld.global.u16 	%rs230, [%rd13+2];
	setp.lt.u16 	%p38, %rs230, 128;
	mov.b32 	%r109, 1;
	mov.u32 	%r108, %r107;
	@%p38 bra 	$L__BB0_49;
	setp.gt.u16 	%p39, %rs230, 16383;
	@%p39 bra 	$L__BB0_48;
	or.b16  	%rs189, %rs230, 128;
	add.s32 	%r108, %r107, 1;
	cvt.u64.u32 	%rd77, %r107;
	add.s64 	%rd78, %rd3, %rd77;
	st.global.u8 	[%rd78], %rs189;
	shr.u16 	%rs230, %rs230, 7;
	mov.b32 	%r109, 2;
	bra.uni 	$L__BB0_49;
$L__BB0_48:
	or.b16  	%rs186, %rs230, 128;
	add.s32 	%r86, %r107, 1;
	cvt.u64.u32 	%rd73, %r107;
	add.s64 	%rd74, %rd3, %rd73;
	st.global.u8 	[%rd74], %rs186;
	shr.u16 	%rs187, %rs230, 7;
	or.b16  	%rs188, %rs187, 128;
	add.s32 	%r108, %r107, 2;
	cvt.u64.u32 	%rd75, %r86;
	add.s64 	%rd76, %rd3, %rd75;
	st.global.u8 	[%rd76], %rs188;
	shr.u16 	%rs230, %rs230, 14;
	mov.b32 	%r109, 3;
$L__BB0_49:
	add.s32 	%r88, %r109, %r107;
	cvt.u64.u32 	%rd79, %r108;
	add.s64 	%rd80, %rd3, %rd79;
	st.global.u8 	[%rd80], %rs230;
	ld.global.u16 	%r89, [%rd13+2];
	add.s32 	%r110, %r88, %r89;
	add.s32 	%r101, %r101, 1;
	ld.global.u8 	%r90, [%rd2+34];
	setp.lt.u32 	%p40, %r101, %r90;
	@%p40 bra 	$L__BB0_40;
$L__BB0_50:
	cvt.u16.u32 	%rs190, %r110;
	add.s16 	%rs191, %rs190, -2;
	st.global.u16 	[%rd3], %rs191;
	membar.gl;
$L__BB0_51:
	ret;

}
	// .globl	_Z26verify_transactions_kernelPhPjj
.visible .entry _Z26verify_transactions_kernelPhPjj(
	.param .u64 .ptr .align 1 _Z26verify_transactions_kernelPhPjj_param_0,
	.param .u64 .ptr .align 1 _Z26verify_transactions_kernelPhPjj_param_1,
	.param .u32 _Z26verify_transactions_kernelPhPjj_param_2
)
{
	.reg .pred 	%p<3>;
	.reg .b16 	%rs<3>;
	.reg .b32 	%r<8>;
	.reg .b64 	%rd<9>;

	ld.param.u64 	%rd1, [_Z26verify_transactions_kernelPhPjj_param_0];
	ld.param.u64 	%rd2, [_Z26verify_transactions_kernelPhPjj_param_1];
	ld.param.u32 	%r2, [_Z26verify_transactions_kernelPhPjj_param_2];
	mov.u32 	%r3, %ctaid.x;
	mov.u32 	%r4, %ntid.x;
	mov.u32 	%r5, %tid.x;
	mad.lo.s32 	%r1, %r3, %r4, %r5;
	setp.ge.u32 	%p1, %r1, %r2;
	@%p1 bra 	$L__BB1_2;
	cvta.to.global.u64 	%rd3, %rd1;
	cvta.to.global.u64 	%rd4, %rd2;
	mul.lo.s32 	%r6, %r1, 1232;
	cvt.u64.u32 	%rd5, %r6;
	add.s64 	%rd6, %rd3, %rd5;
	ld.global.u16 	%rs1, [%rd6];
	add.s16 	%rs2, %rs1, -1;
	setp.lt.u16 	%p2, %rs2, 1229;
	selp.u32 	%r7, 1, 0, %p2;
	mul.wide.u32 	%rd7, %r1, 4;
	add.s64 	%rd8, %rd4, %rd7;
	st.global.u32 	[%rd8], %r7;
$L__BB1_2:
	ret;

}


// ===== COMPILED SASS (sm_100) =====

	.target	sm_100

	.elftype	@"ET_EXEC"


//--------------------- .note.nv.tkinfo           --------------------------
	.section	.note.nv.tkinfo,"",@"SHT_NOTE"
	.sectionflags	@"SHF_NOTE_NV_TKINFO"
	.tkinfo
        /*0018*/ 	.word	0x00000002
        /*0030*/ 	.string	""
        /*0030*/ 	.string	"ptxas"
        /*0030*/ 	.string	"Cuda compilation tools, release 13.0, V13.0.88"
        /*0030*/ 	.string	"Build cuda_13.0.r13.0/compiler.36424714_0"
        /*0030*/ 	.string	"-arch sm_100 -m 64 "



//--------------------- .note.nv.cuinfo           --------------------------
	.section	.note.nv.cuinfo,"",@"SHT_NOTE"
	.sectionflags	@"SHF_NOTE_NV_CUINFO"
        /*0018*/ 	.short	0x0002
        /*001a*/ 	.short	0x0064
        /*001c*/ 	.short	0x0082
	.zero		2


//--------------------- .nv.info                  --------------------------
	.section	.nv.info,"",@"SHT_CUDA_INFO"
	.align	4


	//----- nvinfo : EIATTR_REGCOUNT
	.align		4
        /*0000*/ 	.byte	0x04, 0x2f
        /*0002*/ 	.short	(.L_1 - .L_0)
	.align		4
.L_0:
        /*0004*/ 	.word	index@(_Z25build_transactions_kernelP15CudaTransactionP11CudaAccountP15CudaInstructionPhj)
        /*0008*/ 	.word	0x00000020


	//----- nvinfo : EIATTR_FRAME_SIZE
	.align		4
.L_1:
        /*000c*/ 	.byte	0x04, 0x11
        /*000e*/ 	.short	(.L_3 - .L_2)
	.align		4
.L_2:
        /*0010*/ 	.word	index@(_Z25build_transactions_kernelP15CudaTransactionP11CudaAccountP15CudaInstructionPhj)
        /*0014*/ 	.word	0x00000000


	//----- nvinfo : EIATTR_REGCOUNT
	.align		4
.L_3:
        /*0018*/ 	.byte	0x04, 0x2f
        /*001a*/ 	.short	(.L_5 - .L_4)
	.align		4
.L_4:
        /*001c*/ 	.word	index@(_Z26verify_transactions_kernelPhPjj)
        /*0020*/ 	.word	0x0000000a


	//----- nvinfo : EIATTR_FRAME_SIZE
	.align		4
.L_5:
        /*0024*/ 	.byte	0x04, 0x11
        /*0026*/ 	.short	(.L_7 - .L_6)
	.align		4
.L_6:
        /*0028*/ 	.word	index@(_Z26verify_transactions_kernelPhPjj)
        /*002c*/ 	.word	0x00000000


	//----- nvinfo : EIATTR_MIN_STACK_SIZE
	.align		4
.L_7:
        /*0030*/ 	.byte	0x04, 0x12
        /*0032*/ 	.short	(.L_9 - .L_8)
	.align		4
.L_8:
        /*0034*/ 	.word	index@(_Z26verify_transactions_kernelPhPjj)
        /*0038*/ 	.word	0x00000000


	//----- nvinfo : EIATTR_MIN_STACK_SIZE
	.align		4
.L_9:
        /*003c*/ 	.byte	0x04, 0x12
        /*003e*/ 	.short	(.L_11 - .L_10)
	.align		4
.L_10:
        /*0040*/ 	.word	index@(_Z25build_transactions_kernelP15CudaTransactionP11CudaAccountP15CudaInstructionPhj)
        /*0044*/ 	.word	0x00000000
.L_11:


//--------------------- .nv.compat                --------------------------
	.section	.nv.compat,"",@"SHT_CUDA_COMPAT_INFO"
	.align	4
        /*0000*/ 	.byte	0x02, 0x09, 0x00, 0x00, 0x02, 0x02, 0x01, 0x00, 0x02, 0x05, 0x05, 0x00, 0x03, 0x07, 0x01, 0x01
        /*0010*/ 	.byte	0x02, 0x03, 0x00, 0x00, 0x02, 0x06, 0x01, 0x00, 0x04, 0x0b, 0x08, 0x00, 0x09, 0x00, 0x00, 0x00
        /*0020*/ 	.byte	0x00, 0x00, 0x00, 0x00


//--------------------- .nv.info._Z26verify_transactions_kernelPhPjj --------------------------
	.section	.nv.info._Z26verify_transactions_kernelPhPjj,"",@"SHT_CUDA_INFO"
	.sectionflags	@""
	.align	4


	//----- nvinfo : EIATTR_CUDA_API_VERSION
	.align		4
        /*0000*/ 	.byte	0x04, 0x37
        /*0002*/ 	.short	(.L_13 - .L_12)
.L_12:
        /*0004*/ 	.word	0x00000082


	//----- nvinfo : EIATTR_KPARAM_INFO
	.align		4
.L_13:
        /*0008*/ 	.byte	0x04, 0x17
        /*000a*/ 	.short	(.L_15 - .L_14)
.L_14:
        /*000c*/ 	.word	0x00000000
        /*0010*/ 	.short	0x0002
        /*0012*/ 	.short	0x0010
        /*0014*/ 	.byte	0x00, 0xf0, 0x11, 0x00


	//----- nvinfo : EIATTR_KPARAM_INFO
	.align		4
.L_15:
        /*0018*/ 	.byte	0x04, 0x17
        /*001a*/ 	.short	(.L_17 - .L_16)
.L_16:
        /*001c*/ 	.word	0x00000000
        /*0020*/ 	.short	0x0001
        /*0022*/ 	.short	0x0008
        /*0024*/ 	.byte	0x00, 0xf5, 0x21, 0x00


	//----- nvinfo : EIATTR_KPARAM_INFO
	.align		4
.L_17:
        /*0028*/ 	.byte	0x04, 0x17
        /*002a*/ 	.short	(.L_19 - .L_18)
.L_18:
        /*002c*/ 	.word	0x00000000
        /*0030*/ 	.short	0x0000
        /*0032*/ 	.short	0x0000
        /*0034*/ 	.byte	0x00, 0xf5, 0x21, 0x00


	//----- nvinfo : EIATTR_SPARSE_MMA_MASK
	.align		4
.L_19:
        /*0038*/ 	.byte	0x03, 0x50
        /*003a*/ 	.short	0x0000


	//----- nvinfo : EIATTR_MAXREG_COUNT
	.align		4
        /*003c*/ 	.byte	0x03, 0x1b
        /*003e*/ 	.short	0x00ff


	//----- nvinfo : EIATTR_MERCURY_ISA_VERSION
	.align		4
        /*0040*/ 	.byte	0x03, 0x5f
        /*0042*/ 	.short	0x0101


	//----- nvinfo : EIATTR_VRC_CTA_INIT_COUNT
	.align		4
        /*0044*/ 	.byte	0x02, 0x4a
	.zero		1
	.zero		1


	//----- nvinfo : EIATTR_EXIT_INSTR_OFFSETS
	.align		4
        /*0048*/ 	.byte	0x04, 0x1c
        /*004a*/ 	.short	(.L_21 - .L_20)


	//   ....[0]....
.L_20:
        /*004c*/ 	.word	0x00000070


	//   ....[1]....
        /*0050*/ 	.word	0x00000150


	//----- nvinfo : EIATTR_CBANK_PARAM_SIZE
	.align		4
.L_21:
        /*0054*/ 	.byte	0x03, 0x19
        /*0056*/ 	.short	0x0014


	//----- nvinfo : EIATTR_PARAM_CBANK
	.align		4
        /*0058*/ 	.byte	0x04, 0x0a
        /*005a*/ 	.short	(.L_23 - .L_22)
	.align		4
.L_22:
        /*005c*/ 	.word	index@(.nv.constant0._Z26verify_transactions_kernelPhPjj)
        /*0060*/ 	.short	0x0380
        /*0062*/ 	.short	0x0014


	//----- nvinfo : EIATTR_SW_WAR
	.align		4
.L_23:
        /*0064*/ 	.byte	0x04, 0x36
        /*0066*/ 	.short	(.L_25 - .L_24)
.L_24:
        /*0068*/ 	.word	0x00000008
.L_25:


//--------------------- .nv.info._Z25build_transactions_kernelP15CudaTransactionP11CudaAccountP15CudaInstructionPhj --------------------------
	.section	.nv.info._Z25build_transactions_kernelP15CudaTransactionP11CudaAccountP15CudaInstructionPhj,"",@"SHT_CUDA_INFO"
	.sectionflags	@""
	.align	4


	//----- nvinfo : EIATTR_CUDA_API_VERSION
	.align		4
        /*0000*/ 	.byte	0x04, 0x37
        /*0002*/ 	.short	(.L_27 - .L_26)
.L_26:
        /*0004*/ 	.word	0x00000082


	//----- nvinfo : EIATTR_KPARAM_INFO
	.align		4
.L_27:
        /*0008*/ 	.byte	0x04, 0x17
        /*000a*/ 	.short	(.L_29 - .L_28)
.L_28:
        /*000c*/ 	.word	0x00000000
        /*0010*/ 	.short	0x0004
        /*0012*/ 	.short	0x0020
        /*0014*/ 	.byte	0x00, 0xf0, 0x11, 0x00


	//----- nvinfo : EIATTR_KPARAM_INFO
	.align		4
.L_29:
        /*0018*/ 	.byte	0x04, 0x17
        /*001a*/ 	.short	(.L_31 - .L_30)
.L_30:
        /*001c*/ 	.word	0x00000000
        /*0020*/ 	.short	0x0003
        /*0022*/ 	.short	0x0018
        /*0024*/ 	.byte	0x00, 0xf5, 0x21, 0x00


	//----- nvinfo : EIATTR_KPARAM_INFO
	.align		4
.L_31:
        /*0028*/ 	.byte	0x04, 0x17
        /*002a*/ 	.short	(.L_33 - .L_32)
.L_32:
        /*002c*/ 	.word	0x00000000
        /*0030*/ 	.short	0x0002
        /*0032*/ 	.short	0x0010
        /*0034*/ 	.byte	0x00, 0xf5, 0x21, 0x00


	//----- nvinfo : EIATTR_KPARAM_INFO
	.align		4
.L_33:
        /*0038*/ 	.byte	0x04, 0x17
        /*003a*/ 	.short	(.L_35 - .L_34)
.L_34:
        /*003c*/ 	.word	0x00000000
        /*0040*/ 	.short	0x0001
        /*0042*/ 	.short	0x0008
        /*0044*/ 	.byte	0x00, 0xf5, 0x21, 0x00


	//----- nvinfo : EIATTR_KPARAM_INFO
	.align		4
.L_35:
        /*0048*/ 	.byte	0x04, 0x17
        /*004a*/ 	.short	(.L_37 - .L_36)
.L_36:
        /*004c*/ 	.word	0x00000000
        /*0050*/ 	.short	0x0000
        /*0052*/ 	.short	0x0000
        /*0054*/ 	.byte	0x00, 0xf5, 0x21, 0x00


	//----- nvinfo : EIATTR_SPARSE_MMA_MASK
	.align		4
.L_37:
        /*0058*/ 	.byte	0x03, 0x50
        /*005a*/ 	.short	0x0000


	//----- nvinfo : EIATTR_MAXREG_COUNT
	.align		4
        /*005c*/ 	.byte	0x03, 0x1b
        /*005e*/ 	.short	0x00ff


	//----- nvinfo : EIATTR_MERCURY_ISA_VERSION
	.align		4
        /*0060*/ 	.byte	0x03, 0x5f
        /*0062*/ 	.short	0x0101


	//----- nvinfo : EIATTR_VRC_CTA_INIT_COUNT
	.align		4
        /*0064*/ 	.byte	0x02, 0x4a
	.zero		1
	.zero		1


	//----- nvinfo : EIATTR_EXIT_INSTR_OFFSETS
	.align		4
        /*0068*/ 	.byte	0x04, 0x1c
        /*006a*/ 	.short	(.L_39 - .L_38)


	//   ....[0]....
.L_38:
        /*006c*/ 	.word	0x00000070


	//   ....[1]....
        /*0070*/ 	.word	0x00001da0


	//----- nvinfo : EIATTR_CRS_STACK_SIZE
	.align		4
.L_39:
        /*0074*/ 	.byte	0x04, 0x1e
        /*0076*/ 	.short	(.L_41 - .L_40)
.L_40:
        /*0078*/ 	.word	0x00000000


	//----- nvinfo : EIATTR_CBANK_PARAM_SIZE
	.align		4
.L_41:
        /*007c*/ 	.byte	0x03, 0x19
        /*007e*/ 	.short	0x0024


	//----- nvinfo : EIATTR_PARAM_CBANK
	.align		4
        /*0080*/ 	.byte	0x04, 0x0a
        /*0082*/ 	.short	(.L_43 - .L_42)
	.align		4
.L_42:
        /*0084*/ 	.word	index@(.nv.constant0._Z25build_transactions_kernelP15CudaTransactionP11CudaAccountP15CudaInstructionPhj)
        /*0088*/ 	.short	0x0380
        /*008a*/ 	.short	0x0024


	//----- nvinfo : EIATTR_SW_WAR
	.align		4
.L_43:
        /*008c*/ 	.byte	0x04, 0x36
        /*008e*/ 	.short	(.L_45 - .L_44)
.L_44:
        /*0090*/ 	.word	0x00000008
.L_45:


//--------------------- .nv.callgraph             --------------------------
	.section	.nv.callgraph,"",@"SHT_CUDA_CALLGRAPH"
	.align	4
	.sectionentsize	8
	.align		4
        /*0000*/ 	.word	0x00000000
	.align		4
        /*0004*/ 	.word	0xffffffff
	.align		4
        /*0008*/ 	.word	0x00000000
	.align		4
        /*000c*/ 	.word	0xfffffffe
	.align		4
        /*0010*/ 	.word	0x00000000
	.align		4
        /*0014*/ 	.word	0xfffffffd
	.align		4
        /*0018*/ 	.word	0x00000000
	.align		4
        /*001c*/ 	.word	0xfffffffc


//--------------------- .text._Z26verify_transactions_kernelPhPjj --------------------------
	.section	.text._Z26verify_transactions_kernelPhPjj,"ax",@progbits
	.align	128
        .global         _Z26verify_transactions_kernelPhPjj
        .type           _Z26verify_transactions_kernelPhPjj,@function
        .size           _Z26verify_transactions_kernelPhPjj,(.L_x_21 - _Z26verify_transactions_kernelPhPjj)
        .other          _Z26verify_transactions_kernelPhPjj,@"STO_CUDA_ENTRY STV_DEFAULT"
_Z26verify_transactions_kernelPhPjj:
.text._Z26verify_transactions_kernelPhPjj:
[----:B------:R-:W-:Y:S01]  /*0000*/  LDC R1, c[0x0][0x37c] ;  /* 0x0000df00ff017b82 */ /* 0x000fe20000000800 */
[----:B------:R-:W0:Y:S07]  /*0010*/  S2R R0, SR_TID.X ;  /* 0x0000000000007919 */ /* 0x000e2e0000002100 */
[----:B------:R-:W0:Y:S01]  /*0020*/  S2UR UR4, SR_CTAID.X ;  /* 0x00000000000479c3 */ /* 0x000e220000002500 */
[----:B------:R-:W1:Y:S07]  /*0030*/  LDCU UR5, c[0x0][0x390] ;  /* 0x00007200ff0577ac */ /* 0x000e6e0008000800 */
[----:B------:R-:W0:Y:S02]  /*0040*/  LDC R7, c[0x0][0x360] ;  /* 0x0000d800ff077b82 */ /* 0x000e240000000800 */
[----:B0-----:R-:W-:-:S05]  /*0050*/  IMAD R7, R7, UR4, R0 ;  /* 0x0000000407077c24 */ /* 0x001fca000f8e0200 */
[----:B-1----:R-:W-:-:S13]  /*0060*/  ISETP.GE.U32.AND P0, PT, R7, UR5, PT ;  /* 0x0000000507007c0c */ /* 0x002fda000bf06070 */
[----:B------:R-:W-:Y:S05]  /*0070*/  @P0 EXIT ;  /* 0x000000000000094d */ /* 0x000fea0003800000 */
[----:B------:R-:W0:Y:S01]  /*0080*/  LDC.64 R4, c[0x0][0x380] ;  /* 0x0000e000ff047b82 */ /* 0x000e220000000a00 */
[----:B------:R-:W1:Y:S01]  /*0090*/  LDCU.64 UR4, c[0x0][0x358] ;  /* 0x00006b00ff0477ac */ /* 0x000e620008000a00 */
[----:B------:R-:W-:-:S05]  /*00a0*/  IMAD R3, R7, 0x4d0, RZ ;  /* 0x000004d007037824 */ /* 0x000fca00078e02ff */
[----:B0-----:R-:W-:Y:S02]  /*00b0*/  IADD3 R4, P0, PT, R3, R4, RZ ;  /* 0x0000000403047210 */ /* 0x001fe40007f1e0ff */
[----:B------:R-:W0:Y:S03]  /*00c0*/  LDC.64 R2, c[0x0][0x388] ;  /* 0x0000e200ff027b82 */ /* 0x000e260000000a00 */
[----:B------:R-:W-:-:S05]  /*00d0*/  IMAD.X R5, RZ, RZ, R5, P0 ;  /* 0x000000ffff057224 */ /* 0x000fca00000e0605 */
[----:B-1----:R-:W2:Y:S01]  /*00e0*/  LDG.E.U16 R4, desc[UR4][R4.64] ;  /* 0x0000000404047981 */ /* 0x002ea2000c1e1500 */
[----:B0-----:R-:W-:-:S04]  /*00f0*/  IMAD.WIDE.U32 R2, R7, 0x4, R2 ;  /* 0x0000000407027825 */ /* 0x001fc800078e0002 */
[----:B--2---:R-:W-:-:S05]  /*0100*/  VIADD R0, R4, 0xffffffff ;  /* 0xffffffff04007836 */ /* 0x004fca0000000000 */
[----:B------:R-:W-:-:S04]  /*0110*/  LOP3.LUT R0, R0, 0xffff, RZ, 0xc0, !PT ;  /* 0x0000ffff00007812 */ /* 0x000fc800078ec0ff */
[----:B------:R-:W-:-:S04]  /*0120*/  ISETP.GE.U32.AND P0, PT, R0, 0x4cd, PT ;  /* 0x000004cd0000780c */ /* 0x000fc80003f06070 */
[----:B------:R-:W-:-:S05]  /*0130*/  SEL R7, RZ, 0x1, P0 ;  /* 0x00000001ff077807 */ /* 0x000fca0000000000 */
[----:B------:R-:W-:Y:S01]  /*0140*/  STG.E desc[UR4][R2.64], R7 ;  /* 0x0000000702007986 */ /* 0x000fe2000c101904 */
[----:B------:R-:W-:Y:S05]  /*0150*/  EXIT ;  /* 0x000000000000794d */ /* 0x000fea0003800000 */
.L_x_0:
[----:B------:R-:W-:-:S00]  /*0160*/  BRA `(.L_x_0) ;  /* 0xfffffffc00fc7947 */ /* 0x000fc0000383ffff */
[----:B------:R-:W-:-:S00]  /*0170*/  NOP ;  /* 0x0000000000007918 */ /* 0x000fc00000000000 */
        /* <DEDUP_REMOVED lines=8> */
.L_x_21:


//--------------------- .text._Z25build_transactions_kernelP15CudaTransactionP11CudaAccountP15CudaInstructionPhj --------------------------
	.section	.text._Z25build_transactions_kernelP15CudaTransactionP11CudaAccountP15CudaInstructionPhj,"ax",@progbits
	.align	128
        .global         _Z25build_transactions_kernelP15CudaTransactionP11CudaAccountP15CudaInstructionPhj
        .type           _Z25build_transactions_kernelP15CudaTransactionP11CudaAccountP15CudaInstructionPhj,@function
        .size           _Z25build_transactions_kernelP15CudaTransactionP11CudaAccountP15CudaInstructionPhj,(.L_x_22 - _Z25build_transactions_kernelP15CudaTransactionP11CudaAccountP15CudaInstructionPhj)
        .other          _Z25build_transactions_kernelP15CudaTransactionP11CudaAccountP15CudaInstructionPhj,@"STO_CUDA_ENTRY STV_DEFAULT"
_Z25build_transactions_kernelP15CudaTransactionP11CudaAccountP15CudaInstructionPhj:
.text._Z25build_transactions_kernelP15CudaTransactionP11CudaAccountP15CudaInstructionPhj:
        /* <DEDUP_REMOVED lines=9> */
[----:B------:R-:W1:Y:S07]  /*0090*/  LDCU.64 UR4, c[0x0][0x358] ;  /* 0x00006b00ff0477ac */ /* 0x000e6e0008000a00 */
[----:B------:R-:W2:Y:S01]  /*00a0*/  LDC.64 R6, c[0x0][0x398] ;  /* 0x0000e600ff067b82 */ /* 0x000ea20000000a00 */
[----:B0-----:R-:W-:-:S05]  /*00b0*/  IMAD.WIDE.U32 R4, R3, 0x70, R4 ;  /* 0x0000007003047825 */ /* 0x001fca00078e0004 */
[----:B-1----:R-:W3:Y:S01]  /*00c0*/  LDG.E.U8 R0, desc[UR4][R4.64+0x23] ;  /* 0x0000230404007981 */ /* 0x002ee2000c1e1100 */
[----:B------:R-:W-:Y:S01]  /*00d0*/  IMAD R3, R3, 0x4d0, RZ ;  /* 0x000004d003037824 */ /* 0x000fe200078e02ff */
[----:B------:R-:W-:Y:S01]  /*00e0*/  BSSY.RECONVERGENT B0, `(.L_x_1) ;  /* 0x000008f000007945 */ /* 0x000fe20003800200 */
[----:B------:R-:W-:Y:S02]  /*00f0*/  PRMT R15, RZ, 0x7610, R15 ;  /* 0x00007610ff0f7816 */ /* 0x000fe4000000000f */
[----:B------:R-:W-:Y:S02]  /*0100*/  PRMT R17, RZ, 0x7610, R17 ;  /* 0x00007610ff117816 */ /* 0x000fe40000000011 */
[----:B--2---:R-:W-:Y:S02]  /*0110*/  IADD3 R2, P1, PT, R3, R6, RZ ;  /* 0x0000000603027210 */ /* 0x004fe40007f3e0ff */
[----:B------:R-:W-:-:S03]  /*0120*/  PRMT R19, RZ, 0x7610, R19 ;  /* 0x00007610ff137816 */ /* 0x000fc60000000013 */
[----:B------:R-:W-:Y:S01]  /*0130*/  IMAD.X R3, RZ, RZ, R7, P1 ;  /* 0x000000ffff037224 */ /* 0x000fe200008e0607 */
[----:B---3--:R-:W-:-:S13]  /*0140*/  ISETP.NE.AND P0, PT, R0, RZ, PT ;  /* 0x000000ff0000720c */ /* 0x008fda0003f05270 */
[----:B------:R-:W-:Y:S05]  /*0150*/  @!P0 BRA `(.L_x_2) ;  /* 0x00000008001c8947 */ /* 0x000fea0003800000 */
[----:B------:R0:W5:Y:S01]  /*0160*/  LDG.E R14, desc[UR4][R4.64+0x48] ;  /* 0x00004804040e7981 */ /* 0x000162000c1e1900 */
[C---:B------:R-:W-:Y:S01]  /*0170*/  ISETP.GE.U32.AND P1, PT, R0.reuse, 0x4, PT ;  /* 0x000000040000780c */ /* 0x040fe20003f26070 */
[----:B------:R-:W-:Y:S01]  /*0180*/  BSSY.RECONVERGENT B1, `(.L_x_3) ;  /* 0x000004c000017945 */ /* 0x000fe20003800200 */
[----:B------:R-:W-:Y:S01]  /*0190*/  LOP3.LUT R16, R0, 0x3, RZ, 0xc0, !PT ;  /* 0x0000000300107812 */ /* 0x000fe200078ec0ff */
[----:B------:R-:W-:Y:S01]  /*01a0*/  IMAD.MOV.U32 R21, RZ, RZ, RZ ;  /* 0x000000ffff157224 */ /* 0x000fe200078e00ff */
[----:B------:R-:W-:Y:S02]  /*01b0*/  PRMT R19, RZ, 0x7610, R19 ;  /* 0x00007610ff137816 */ /* 0x000fe40000000013 */
[----:B------:R-:W-:Y:S02]  /*01c0*/  ISETP.NE.AND P0, PT, R16, RZ, PT ;  /* 0x000000ff1000720c */ /* 0x000fe40003f05270 */
[----:B------:R-:W-:Y:S02]  /*01d0*/  PRMT R17, RZ, 0x7610, R17 ;  /* 0x00007610ff117816 */ /* 0x000fe40000000011 */
[----:B------:R-:W-:-:S03]  /*01e0*/  PRMT R15, RZ, 0x7610, R15 ;  /* 0x00007610ff0f7816 */ /* 0x000fc6000000000f */
[----:B0-----:R-:W-:Y:S06]  /*01f0*/  @!P1 BRA `(.L_x_4) ;  /* 0x0000000400109947 */ /* 0x001fec0003800000 */
[----:B------:R-:W0:Y:S01]  /*0200*/  LDC.64 R6, c[0x0][0x388] ;  /* 0x0000e200ff067b82 */ /* 0x000e220000000a00 */
[----:B------:R-:W-:Y:S01]  /*0210*/  LOP3.LUT R21, R0, 0xfc, RZ, 0xc0, !PT ;  /* 0x000000fc00157812 */ /* 0x000fe200078ec0ff */
[----:B-----5:R-:W-:Y:S01]  /*0220*/  VIADD R23, R14, 0x3 ;  /* 0x000000030e177836 */ /* 0x020fe20000000000 */
[----:B------:R-:W-:-:S03]  /*0230*/  PRMT R19, RZ, 0x7610, R19 ;  /* 0x00007610ff137816 */ /* 0x000fc60000000013 */
[----:B------:R-:W-:-:S07]  /*0240*/  IMAD.MOV R28, RZ, RZ, -R21 ;  /* 0x000000ffff1c7224 */ /* 0x000fce00078e0a15 */
.L_x_5:
[----:B------:R-:W-:-:S04]  /*0250*/  VIADD R9, R23, 0xfffffffd ;  /* 0xfffffffd17097836 */ /* 0x000fc80000000000 */
[----:B0-----:R-:W-:-:S05]  /*0260*/  IMAD.WIDE.U32 R8, R9, 0x30, R6 ;  /* 0x0000003009087825 */ /* 0x001fca00078e0006 */
[----:B------:R-:W2:Y:S01]  /*0270*/  LDG.E.U8 R29, desc[UR4][R8.64+0x20] ;  /* 0x00002004081d7981 */ /* 0x000ea2000c1e1100 */
[----:B------:R-:W-:-:S03]  /*0280*/  VIADD R13, R23, 0xfffffffe ;  /* 0xfffffffe170d7836 */ /* 0x000fc60000000000 */
[----:B------:R0:W3:Y:S01]  /*0290*/  LDG.E.U8 R22, desc[UR4][R8.64+0x21] ;  /* 0x0000210408167981 */ /* 0x0000e2000c1e1100 */
[----:B------:R-:W-:-:S05]  /*02a0*/  IMAD.WIDE.U32 R12, R13, 0x30, R6 ;  /* 0x000000300d0c7825 */ /* 0x000fca00078e0006 */
[----:B------:R-:W4:Y:S01]  /*02b0*/  LDG.E.U8 R18, desc[UR4][R12.64+0x20] ;  /* 0x000020040c127981 */ /* 0x000f22000c1e1100 */
[----:B------:R-:W-:-:S03]  /*02c0*/  VIADD R11, R23, 0xffffffff ;  /* 0xffffffff170b7836 */ /* 0x000fc60000000000 */
[----:B------:R1:W5:Y:S01]  /*02d0*/  LDG.E.U8 R24, desc[UR4][R12.64+0x21] ;  /* 0x000021040c187981 */ /* 0x000362000c1e1100 */
[----:B0-----:R-:W-:-:S05]  /*02e0*/  IMAD.WIDE.U32 R8, R11, 0x30, R6 ;  /* 0x000000300b087825 */ /* 0x001fca00078e0006 */
[----:B------:R-:W5:Y:S04]  /*02f0*/  LDG.E.U8 R20, desc[UR4][R8.64+0x20] ;  /* 0x0000200408147981 */ /* 0x000f68000c1e1100 */
[----:B------:R-:W5:Y:S01]  /*0300*/  LDG.E.U8 R27, desc[UR4][R8.64+0x21] ;  /* 0x00002104081b7981 */ /* 0x000f62000c1e1100 */
[----:B------:R-:W-:-:S05]  /*0310*/  IMAD.WIDE.U32 R10, R23, 0x30, R6 ;  /* 0x00000030170a7825 */ /* 0x000fca00078e0006 */
[----:B------:R-:W5:Y:S04]  /*0320*/  LDG.E.U8 R26, desc[UR4][R10.64+0x20] ;  /* 0x000020040a1a7981 */ /* 0x000f68000c1e1100 */
[----:B------:R0:W5:Y:S01]  /*0330*/  LDG.E.U8 R25, desc[UR4][R10.64+0x21] ;  /* 0x000021040a197981 */ /* 0x000162000c1e1100 */
[----:B------:R-:W-:Y:S02]  /*0340*/  VIADD R28, R28, 0x4 ;  /* 0x000000041c1c7836 */ /* 0x000fe40000000000 */
[----:B------:R-:W-:Y:S01]  /*0350*/  VIADD R23, R23, 0x4 ;  /* 0x0000000417177836 */ /* 0x000fe20000000000 */
[----:B--2---:R-:W-:-:S04]  /*0360*/  ISETP.NE.AND P6, PT, R29, RZ, PT ;  /* 0x000000ff1d00720c */ /* 0x004fc80003fc5270 */
[C---:B---3--:R-:W-:Y:S02]  /*0370*/  ISETP.NE.AND P1, PT, R22.reuse, RZ, !P6 ;  /* 0x000000ff1600720c */ /* 0x048fe40007725270 */
[----:B------:R-:W-:Y:S02]  /*0380*/  ISETP.NE.AND P3, PT, R22, RZ, P6 ;  /* 0x000000ff1600720c */ /* 0x000fe40003765270 */
[----:B----4-:R-:W-:-:S05]  /*0390*/  ISETP.NE.AND P2, PT, R18, RZ, PT ;  /* 0x000000ff1200720c */ /* 0x010fca0003f45270 */
[----:B-1----:R-:W-:Y:S01]  /*03a0*/  @!P6 VIADD R13, R19, 0x1 ;  /* 0x00000001130de836 */ /* 0x002fe20000000000 */
[C---:B-----5:R-:W-:Y:S01]  /*03b0*/  ISETP.NE.AND P4, PT, R24.reuse, RZ, P2 ;  /* 0x000000ff1800720c */ /* 0x060fe20001785270 */
[----:B------:R-:W-:Y:S02]  /*03c0*/  @P6 VIADD R12, R17, 0x1 ;  /* 0x00000001110c6836 */ /* 0x000fe40000000000 */
[--C-:B------:R-:W-:Y:S01]  /*03d0*/  @P1 IMAD.MOV R13, RZ, RZ, R19.reuse ;  /* 0x000000ffff0d1224 */ /* 0x100fe200078e0213 */
[----:B------:R-:W-:Y:S01]  /*03e0*/  ISETP.NE.AND P1, PT, R24, RZ, !P2 ;  /* 0x000000ff1800720c */ /* 0x000fe20005725270 */
[----:B0-----:R-:W-:Y:S01]  /*03f0*/  @P6 VIADD R10, R15, 0x1 ;  /* 0x000000010f0a6836 */ /* 0x001fe20000000000 */
[----:B------:R-:W-:Y:S02]  /*0400*/  @P3 IADD3 R12, PT, PT, R17, RZ, RZ ;  /* 0x000000ff110c3210 */ /* 0x000fe40007ffe0ff */
[----:B------:R-:W-:Y:S02]  /*0410*/  @!P6 PRMT R19, R13, 0x7610, R19 ;  /* 0x000076100d13e816 */ /* 0x000fe40000000013 */
[----:B------:R-:W-:-:S02]  /*0420*/  @P6 PRMT R17, R12, 0x7610, R17 ;  /* 0x000076100c116816 */ /* 0x000fc40000000011 */
[----:B------:R-:W-:Y:S01]  /*0430*/  ISETP.NE.AND P3, PT, R20, RZ, PT ;  /* 0x000000ff1400720c */ /* 0x000fe20003f65270 */
[----:B------:R-:W-:Y:S01]  /*0440*/  @!P2 VIADD R9, R19, 0x1 ;  /* 0x000000011309a836 */ /* 0x000fe20000000000 */
[----:B------:R-:W-:Y:S01]  /*0450*/  @P6 PRMT R15, R10, 0x7610, R15 ;  /* 0x000076100a0f6816 */ /* 0x000fe2000000000f */
[----:B------:R-:W-:Y:S01]  /*0460*/  @P2 VIADD R8, R17, 0x1 ;  /* 0x0000000111082836 */ /* 0x000fe20000000000 */
[C---:B------:R-:W-:Y:S01]  /*0470*/  ISETP.NE.AND P5, PT, R27.reuse, RZ, P3 ;  /* 0x000000ff1b00720c */ /* 0x040fe20001fa5270 */
[----:B------:R-:W-:Y:S01]  /*0480*/  @P4 IMAD.MOV R8, RZ, RZ, R17 ;  /* 0x000000ffff084224 */ /* 0x000fe200078e0211 */
[----:B------:R-:W-:Y:S01]  /*0490*/  ISETP.NE.AND P4, PT, R27, RZ, !P3 ;  /* 0x000000ff1b00720c */ /* 0x000fe20005f85270 */
[----:B------:R-:W-:Y:S01]  /*04a0*/  @P1 IMAD.MOV R9, RZ, RZ, R19 ;  /* 0x000000ffff091224 */ /* 0x000fe200078e0213 */
[----:B------:R-:W-:Y:S01]  /*04b0*/  ISETP.NE.AND P1, PT, R26, RZ, PT ;  /* 0x000000ff1a00720c */ /* 0x000fe20003f25270 */
[----:B------:R-:W-:Y:S01]  /*04c0*/  @P2 VIADD R10, R15, 0x1 ;  /* 0x000000010f0a2836 */ /* 0x000fe20000000000 */
[----:B------:R-:W-:-:S02]  /*04d0*/  @P2 PRMT R17, R8, 0x7610, R17 ;  /* 0x0000761008112816 */ /* 0x000fc40000000011 */
[----:B------:R-:W-:Y:S02]  /*04e0*/  @!P2 PRMT R19, R9, 0x7610, R19 ;  /* 0x000076100913a816 */ /* 0x000fe40000000013 */
[----:B------:R-:W-:Y:S01]  /*04f0*/  ISETP.NE.AND P6, PT, R25, RZ, P1 ;  /* 0x000000ff1900720c */ /* 0x000fe20000fc5270 */
[----:B------:R-:W-:Y:S01]  /*0500*/  @P3 VIADD R8, R17, 0x1 ;  /* 0x0000000111083836 */ /* 0x000fe20000000000 */
[----:B------:R-:W-:Y:S01]  /*0510*/  @P2 PRMT R15, R10, 0x7610, R15 ;  /* 0x000076100a0f2816 */ /* 0x000fe2000000000f */
[----:B------:R-:W-:Y:S01]  /*0520*/  @!P3 VIADD R9, R19, 0x1 ;  /* 0x000000011309b836 */ /* 0x000fe20000000000 */
[----:B------:R-:W-:Y:S01]  /*0530*/  @P5 IADD3 R8, PT, PT, R17, RZ, RZ ;  /* 0x000000ff11085210 */ /* 0x000fe20007ffe0ff */
[----:B------:R-:W-:Y:S01]  /*0540*/  @P4 IMAD.MOV R9, RZ, RZ, R19 ;  /* 0x000000ffff094224 */ /* 0x000fe200078e0213 */
[----:B------:R-:W-:Y:S01]  /*0550*/  ISETP.NE.AND P4, PT, R25, RZ, !P1 ;  /* 0x000000ff1900720c */ /* 0x000fe20004f85270 */
[----:B------:R-:W-:Y:S01]  /*0560*/  @P3 VIADD R10, R15, 0x1 ;  /* 0x000000010f0a3836 */ /* 0x000fe20000000000 */
[----:B------:R-:W-:-:S02]  /*0570*/  ISETP.NE.AND P2, PT, R28, RZ, PT ;  /* 0x000000ff1c00720c */ /* 0x000fc40003f45270 */
[----:B------:R-:W-:Y:S02]  /*0580*/  @P3 PRMT R17, R8, 0x7610, R17 ;  /* 0x0000761008113816 */ /* 0x000fe40000000011 */
[----:B------:R-:W-:Y:S02]  /*0590*/  @!P3 PRMT R19, R9, 0x7610, R19 ;  /* 0x000076100913b816 */ /* 0x000fe40000000013 */
[----:B------:R-:W-:Y:S01]  /*05a0*/  @P3 PRMT R15, R10, 0x7610, R15 ;  /* 0x000076100a0f3816 */ /* 0x000fe2000000000f */
[----:B------:R-:W-:Y:S02]  /*05b0*/  @P1 VIADD R8, R17, 0x1 ;  /* 0x0000000111081836 */ /* 0x000fe40000000000 */
[----:B------:R-:W-:Y:S01]  /*05c0*/  @!P1 VIADD R9, R19, 0x1 ;  /* 0x0000000113099836 */ /* 0x000fe20000000000 */
[----:B------:R-:W-:Y:S01]  /*05d0*/  @P1 IADD3 R10, PT, PT, R15, 0x1, RZ ;  /* 0x000000010f0a1810 */ /* 0x000fe20007ffe0ff */
[----:B------:R-:W-:Y:S02]  /*05e0*/  @P6 IMAD.MOV R8, RZ, RZ, R17 ;  /* 0x000000ffff086224 */ /* 0x000fe400078e0211 */
[----:B------:R-:W-:Y:S01]  /*05f0*/  @P4 IMAD.MOV R9, RZ, RZ, R19 ;  /* 0x000000ffff094224 */ /* 0x000fe200078e0213 */
[----:B------:R-:W-:-:S02]  /*0600*/  @P1 PRMT R15, R10, 0x7610, R15 ;  /* 0x000076100a0f1816 */ /* 0x000fc4000000000f */
[----:B------:R-:W-:Y:S02]  /*0610*/  @P1 PRMT R17, R8, 0x7610, R17 ;  /* 0x0000761008111816 */ /* 0x000fe40000000011 */
[----:B------:R-:W-:Y:S01]  /*0620*/  @!P1 PRMT R19, R9, 0x7610, R19 ;  /* 0x0000761009139816 */ /* 0x000fe20000000013 */
[----:B------:R-:W-:Y:S06]  /*0630*/  @P2 BRA `(.L_x_5) ;  /* 0xfffffffc00042947 */ /* 0x000fec000383ffff */
.L_x_4:
[----:B------:R-:W-:Y:S05]  /*0640*/  BSYNC.RECONVERGENT B1 ;  /* 0x0000000000017941 */ /* 0x000fea0003800200 */
.L_x_3:
[----:B------:R-:W-:Y:S05]  /*0650*/  @!P0 BRA `(.L_x_2) ;  /* 0x0000000000dc8947 */ /* 0x000fea0003800000 */
[----:B------:R-:W-:Y:S01]  /*0660*/  ISETP.NE.AND P1, PT, R16, 0x1, PT ;  /* 0x000000011000780c */ /* 0x000fe20003f25270 */
[----:B------:R-:W-:Y:S01]  /*0670*/  BSSY.RECONVERGENT B1, `(.L_x_6) ;  /* 0x0000024000017945 */ /* 0x000fe20003800200 */
[----:B------:R-:W-:-:S04]  /*0680*/  LOP3.LUT R0, R0, 0x1, RZ, 0xc0, !PT ;  /* 0x0000000100007812 */ /* 0x000fc800078ec0ff */
[----:B------:R-:W-:-:S07]  /*0690*/  ISETP.NE.U32.AND P0, PT, R0, 0x1, PT ;  /* 0x000000010000780c */ /* 0x000fce0003f05070 */
[----:B------:R-:W-:Y:S06]  /*06a0*/  @!P1 BRA `(.L_x_7) ;  /* 0x0000000000809947 */ /* 0x000fec0003800000 */
[----:B------:R-:W0:Y:S01]  /*06b0*/  LDC.64 R8, c[0x0][0x388] ;  /* 0x0000e200ff087b82 */ /* 0x000e220000000a00 */
[----:B-----5:R-:W-:-:S04]  /*06c0*/  IMAD.IADD R11, R14, 0x1, R21 ;  /* 0x000000010e0b7824 */ /* 0x020fc800078e0215 */
[----:B0-----:R-:W-:-:S05]  /*06d0*/  IMAD.WIDE.U32 R6, R11, 0x30, R8 ;  /* 0x000000300b067825 */ /* 0x001fca00078e0008 */
[----:B------:R-:W2:Y:S01]  /*06e0*/  LDG.E.U8 R10, desc[UR4][R6.64+0x20] ;  /* 0x00002004060a7981 */ /* 0x000ea2000c1e1100 */
[----:B------:R-:W-:-:S03]  /*06f0*/  VIADD R11, R11, 0x1 ;  /* 0x000000010b0b7836 */ /* 0x000fc60000000000 */
[----:B------:R-:W3:Y:S01]  /*0700*/  LDG.E.U8 R0, desc[UR4][R6.64+0x21] ;  /* 0x0000210406007981 */ /* 0x000ee2000c1e1100 */
[----:B------:R-:W-:-:S05]  /*0710*/  IMAD.WIDE.U32 R8, R11, 0x30, R8 ;  /* 0x000000300b087825 */ /* 0x000fca00078e0008 */
[----:B------:R-:W4:Y:S04]  /*0720*/  LDG.E.U8 R11, desc[UR4][R8.64+0x20] ;  /* 0x00002004080b7981 */ /* 0x000f28000c1e1100 */
[----:B------:R-:W4:Y:S01]  /*0730*/  LDG.E.U8 R12, desc[UR4][R8.64+0x21] ;  /* 0x00002104080c7981 */ /* 0x000f22000c1e1100 */
[----:B------:R-:W-:Y:S01]  /*0740*/  VIADD R21, R21, 0x2 ;  /* 0x0000000215157836 */ /* 0x000fe20000000000 */
[----:B--2---:R-:W-:-:S04]  /*0750*/  ISETP.NE.AND P1, PT, R10, RZ, PT ;  /* 0x000000ff0a00720c */ /* 0x004fc80003f25270 */
[C---:B---3--:R-:W-:Y:S02]  /*0760*/  ISETP.NE.AND P4, PT, R0.reuse, RZ, P1 ;  /* 0x000000ff0000720c */ /* 0x048fe40000f85270 */
[----:B------:R-:W-:Y:S02]  /*0770*/  ISETP.NE.AND P3, PT, R0, RZ, !P1 ;  /* 0x000000ff0000720c */ /* 0x000fe40004f65270 */
[----:B----4-:R-:W-:-:S05]  /*0780*/  ISETP.NE.AND P2, PT, R11, RZ, PT ;  /* 0x000000ff0b00720c */ /* 0x010fca0003f45270 */
[----:B------:R-:W-:Y:S02]  /*0790*/  @P1 VIADD R0, R17, 0x1 ;  /* 0x0000000111001836 */ /* 0x000fe40000000000 */
[----:B------:R-:W-:Y:S02]  /*07a0*/  @!P1 VIADD R10, R19, 0x1 ;  /* 0x00000001130a9836 */ /* 0x000fe40000000000 */
[----:B------:R-:W-:Y:S01]  /*07b0*/  @P4 IMAD.MOV R0, RZ, RZ, R17 ;  /* 0x000000ffff004224 */ /* 0x000fe200078e0211 */
[C---:B------:R-:W-:Y:S01]  /*07c0*/  ISETP.NE.AND P4, PT, R12.reuse, RZ, P2 ;  /* 0x000000ff0c00720c */ /* 0x040fe20001785270 */
[----:B------:R-:W-:Y:S01]  /*07d0*/  @P3 IMAD.MOV R10, RZ, RZ, R19 ;  /* 0x000000ffff0a3224 */ /* 0x000fe200078e0213 */
[----:B------:R-:W-:Y:S01]  /*07e0*/  ISETP.NE.AND P3, PT, R12, RZ, !P2 ;  /* 0x000000ff0c00720c */ /* 0x000fe20005765270 */
[----:B------:R-:W-:Y:S01]  /*07f0*/  @P1 VIADD R7, R15, 0x1 ;  /* 0x000000010f071836 */ /* 0x000fe20000000000 */
[----:B------:R-:W-:Y:S02]  /*0800*/  @P1 PRMT R17, R0, 0x7610, R17 ;  /* 0x0000761000111816 */ /* 0x000fe40000000011 */
[----:B------:R-:W-:-:S02]  /*0810*/  @!P1 PRMT R19, R10, 0x7610, R19 ;  /* 0x000076100a139816 */ /* 0x000fc40000000013 */
[----:B------:R-:W-:Y:S02]  /*0820*/  @P1 PRMT R15, R7, 0x7610, R15 ;  /* 0x00007610070f1816 */ /* 0x000fe4000000000f */
[----:B------:R-:W-:Y:S01]  /*0830*/  @P2 IADD3 R0, PT, PT, R17, 0x1, RZ ;  /* 0x0000000111002810 */ /* 0x000fe20007ffe0ff */
[----:B------:R-:W-:Y:S02]  /*0840*/  @!P2 VIADD R6, R19, 0x1 ;  /* 0x000000011306a836 */ /* 0x000fe40000000000 */
[----:B------:R-:W-:Y:S02]  /*0850*/  @P4 IMAD.MOV R0, RZ, RZ, R17 ;  /* 0x000000ffff004224 */ /* 0x000fe400078e0211 */
[----:B------:R-:W-:Y:S02]  /*0860*/  @P3 IMAD.MOV R6, RZ, RZ, R19 ;  /* 0x000000ffff063224 */ /* 0x000fe400078e0213 */
[----:B------:R-:W-:Y:S01]  /*0870*/  @P2 VIADD R7, R15, 0x1 ;  /* 0x000000010f072836 */ /* 0x000fe20000000000 */
[----:B------:R-:W-:-:S02]  /*0880*/  @P2 PRMT R17, R0, 0x7610, R17 ;  /* 0x0000761000112816 */ /* 0x000fc40000000011 */
[----:B------:R-:W-:Y:S02]  /*0890*/  @!P2 PRMT R19, R6, 0x7610, R19 ;  /* 0x000076100613a816 */ /* 0x000fe40000000013 */
[----:B------:R-:W-:-:S07]  /*08a0*/  @P2 PRMT R15, R7, 0x7610, R15 ;  /* 0x00007610070f2816 */ /* 0x000fce000000000f */
.L_x_7:
[----:B------:R-:W-:Y:S05]  /*08b0*/  BSYNC.RECONVERGENT B1 ;  /* 0x0000000000017941 */ /* 0x000fea0003800200 */
.L_x_6:
[----:B------:R-:W-:Y:S05]  /*08c0*/  @P0 BRA `(.L_x_2) ;  /* 0x0000000000400947 */ /* 0x000fea0003800000 */
[----:B------:R-:W0:Y:S01]  /*08d0*/  LDC.64 R6, c[0x0][0x388] ;  /* 0x0000e200ff067b82 */ /* 0x000e220000000a00 */
[----:B-----5:R-:W-:-:S04]  /*08e0*/  IMAD.IADD R21, R14, 0x1, R21 ;  /* 0x000000010e157824 */ /* 0x020fc800078e0215 */
[----:B0-----:R-:W-:-:S05]  /*08f0*/  IMAD.WIDE.U32 R6, R21, 0x30, R6 ;  /* 0x0000003015067825 */ /* 0x001fca00078e0006 */
[----:B------:R-:W2:Y:S04]  /*0900*/  LDG.E.U8 R8, desc[UR4][R6.64+0x20] ;  /* 0x0000200406087981 */ /* 0x000ea8000c1e1100 */
[----:B------:R-:W3:Y:S01]  /*0910*/  LDG.E.U8 R0, desc[UR4][R6.64+0x21] ;  /* 0x0000210406007981 */ /* 0x000ee2000c1e1100 */
[----:B--2---:R-:W-:-:S04]  /*0920*/  ISETP.NE.AND P0, PT, R8, RZ, PT ;  /* 0x000000ff0800720c */ /* 0x004fc80003f05270 */
[C---:B---3--:R-:W-:Y:S02]  /*0930*/  ISETP.NE.AND P1, PT, R0.reuse, RZ, !P0 ;  /* 0x000000ff0000720c */ /* 0x048fe40004725270 */
[----:B------:R-:W-:-:S07]  /*0940*/  ISETP.NE.AND P2, PT, R0, RZ, P0 ;  /* 0x000000ff0000720c */ /* 0x000fce0000745270 */
[----:B------:R-:W-:Y:S02]  /*0950*/  @!P0 VIADD R8, R19, 0x1 ;  /* 0x0000000113088836 */ /* 0x000fe40000000000 */
[----:B------:R-:W-:Y:S02]  /*0960*/  @P0 VIADD R0, R17, 0x1 ;  /* 0x0000000111000836 */ /* 0x000fe40000000000 */
[--C-:B------:R-:W-:Y:S02]  /*0970*/  @P1 IMAD.MOV R8, RZ, RZ, R19.reuse ;  /* 0x000000ffff081224 */ /* 0x100fe400078e0213 */
[----:B------:R-:W-:Y:S01]  /*0980*/  @P0 VIADD R9, R15, 0x1 ;  /* 0x000000010f090836 */ /* 0x000fe20000000000 */
[----:B------:R-:W-:Y:S02]  /*0990*/  @P2 IADD3 R0, PT, PT, R17, RZ, RZ ;  /* 0x000000ff11002210 */ /* 0x000fe40007ffe0ff */
[----:B------:R-:W-:Y:S02]  /*09a0*/  @!P0 PRMT R19, R8, 0x7610, R19 ;  /* 0x0000761008138816 */ /* 0x000fe40000000013 */
[----:B------:R-:W-:-:S02]  /*09b0*/  @P0 PRMT R15, R9, 0x7610, R15 ;  /* 0x00007610090f0816 */ /* 0x000fc4000000000f */
[----:B------:R-:W-:-:S07]  /*09c0*/  @P0 PRMT R17, R0, 0x7610, R17 ;  /* 0x0000761000110816 */ /* 0x000fce0000000011 */
.L_x_2:
[----:B------:R-:W-:Y:S05]  /*09d0*/  BSYNC.RECONVERGENT B0 ;  /* 0x0000000000007941 */ /* 0x000fea0003800200 */
.L_x_1:
[----:B------:R0:W-:Y:S04]  /*09e0*/  STG.E.U8 desc[UR4][R2.64+0x2], R15 ;  /* 0x0000020f02007986 */ /* 0x0001e8000c101104 */
[----:B------:R0:W-:Y:S04]  /*09f0*/  STG.E.U8 desc[UR4][R2.64+0x3], R17 ;  /* 0x0000031102007986 */ /* 0x0001e8000c101104 */
[----:B------:R0:W-:Y:S04]  /*0a00*/  STG.E.U8 desc[UR4][R2.64+0x4], R19 ;  /* 0x0000041302007986 */ /* 0x0001e8000c101104 */
[----:B------:R-:W2:Y:S01]  /*0a10*/  LDG.E.S8 R7, desc[UR4][R4.64+0x23] ;  /* 0x0000230404077981 */ /* 0x000ea2000c1e1300 */
[----:B------:R-:W-:Y:S01]  /*0a20*/  IMAD.MOV.U32 R6, RZ, RZ, 0x1 ;  /* 0x00000001ff067424 */ /* 0x000fe200078e00ff */
[----:B--2---:R-:W-:-:S13]  /*0a30*/  ISETP.GE.AND P0, PT, R7, RZ, PT ;  /* 0x000000ff0700720c */ /* 0x004fda0003f06270 */
[----:B------:R0:W-:Y:S04]  /*0a40*/  @P0 STG.E.U8 desc[UR4][R2.64+0x5], R7 ;  /* 0x0000050702000986 */ /* 0x0001e8000c101104 */
[----:B------:R0:W-:Y:S04]  /*0a50*/  @!P0 STG.E.U8 desc[UR4][R2.64+0x5], R7 ;  /* 0x0000050702008986 */ /* 0x0001e8000c101104 */
[----:B------:R0:W-:Y:S04]  /*0a60*/  @!P0 STG.E.U8 desc[UR4][R2.64+0x6], R6 ;  /* 0x0000060602008986 */ /* 0x0001e8000c101104 */
[----:B------:R-:W2:Y:S01]  /*0a70*/  LDG.E.U8 R0, desc[UR4][R4.64+0x23] ;  /* 0x0000230404007981 */ /* 0x000ea2000c1e1100 */
[----:B------:R-:W-:Y:S01]  /*0a80*/  BSSY.RECONVERGENT B0, `(.L_x_8) ;  /* 0x0000051000007945 */ /* 0x000fe20003800200 */
[----:B------:R-:W-:-:S02]  /*0a90*/  @P0 IMAD.MOV.U32 R11, RZ, RZ, 0x6 ;  /* 0x00000006ff0b0424 */ /* 0x000fc400078e00ff */
[----:B------:R-:W-:Y:S01]  /*0aa0*/  @!P0 IMAD.MOV.U32 R11, RZ, RZ, 0x7 ;  /* 0x00000007ff0b8424 */ /* 0x000fe200078e00ff */
[----:B--2---:R-:W-:-:S13]  /*0ab0*/  ISETP.NE.AND P1, PT, R0, RZ, PT ;  /* 0x000000ff0000720c */ /* 0x004fda0003f25270 */
[----:B0-----:R-:W-:Y:S05]  /*0ac0*/  @!P1 BRA `(.L_x_9) ;  /* 0x0000000400309947 */ /* 0x001fea0003800000 */
[----:B------:R-:W-:-:S07]  /*0ad0*/  IMAD.MOV.U32 R0, RZ, RZ, RZ ;  /* 0x000000ffff007224 */ /* 0x000fce00078e00ff */
.L_x_10:
[----:B------:R-:W2:Y:S01]  /*0ae0*/  LDG.E R7, desc[UR4][R4.64+0x48] ;  /* 0x0000480404077981 */ /* 0x000ea2000c1e1900 */
[----:B------:R-:W0:Y:S01]  /*0af0*/  LDC.64 R8, c[0x0][0x388] ;  /* 0x0000e200ff087b82 */ /* 0x000e220000000a00 */
[----:B--2---:R-:W-:-:S04]  /*0b00*/  IMAD.IADD R7, R7, 0x1, R0 ;  /* 0x0000000107077824 */ /* 0x004fc800078e0200 */
[----:B0-----:R-:W-:-:S05]  /*0b10*/  IMAD.WIDE.U32 R8, R7, 0x30, R8 ;  /* 0x0000003007087825 */ /* 0x001fca00078e0008 */
[----:B------:R-:W2:Y:S01]  /*0b20*/  LDG.E.U8 R13, desc[UR4][R8.64] ;  /* 0x00000004080d7981 */ /* 0x000ea2000c1e1100 */
[----:B------:R-:W-:-:S05]  /*0b30*/  IADD3 R6, P0, PT, R11, R2, RZ ;  /* 0x000000020b067210 */ /* 0x000fca0007f1e0ff */
[----:B------:R-:W-:-:S05]  /*0b40*/  IMAD.X R7, RZ, RZ, R3, P0 ;  /* 0x000000ffff077224 */ /* 0x000fca00000e0603 */
[----:B--2---:R0:W-:Y:S04]  /*0b50*/  STG.E.U8 desc[UR4][R6.64], R13 ;  /* 0x0000000d06007986 */ /* 0x0041e8000c101104 */
[----:B------:R-:W2:Y:S04]  /*0b60*/  LDG.E.U8 R15, desc[UR4][R8.64+0x1] ;  /* 0x00000104080f7981 */ /* 0x000ea8000c1e1100 */
[----:B--2---:R1:W-:Y:S04]  /*0b70*/  STG.E.U8 desc[UR4][R6.64+0x1], R15 ;  /* 0x0000010f06007986 */ /* 0x0043e8000c101104 */
[----:B------:R-:W2:Y:S04]  /*0b80*/  LDG.E.U8 R17, desc[UR4][R8.64+0x2] ;  /* 0x0000020408117981 */ /* 0x000ea8000c1e1100 */
[----:B--2---:R2:W-:Y:S04]  /*0b90*/  STG.E.U8 desc[UR4][R6.64+0x2], R17 ;  /* 0x0000021106007986 */ /* 0x0045e8000c101104 */
[----:B------:R-:W3:Y:S04]  /*0ba0*/  LDG.E.U8 R19, desc[UR4][R8.64+0x3] ;  /* 0x0000030408137981 */ /* 0x000ee8000c1e1100 */
[----:B---3--:R3:W-:Y:S04]  /*0bb0*/  STG.E.U8 desc[UR4][R6.64+0x3], R19 ;  /* 0x0000031306007986 */ /* 0x0087e8000c101104 */
[----:B------:R-:W4:Y:S04]  /*0bc0*/  LDG.E.U8 R21, desc[UR4][R8.64+0x4] ;  /* 0x0000040408157981 */ /* 0x000f28000c1e1100 */
[----:B----4-:R4:W-:Y:S04]  /*0bd0*/  STG.E.U8 desc[UR4][R6.64+0x4], R21 ;  /* 0x0000041506007986 */ /* 0x0109e8000c101104 */
[----:B------:R-:W2:Y:S04]  /*0be0*/  LDG.E.U8 R23, desc[UR4][R8.64+0x5] ;  /* 0x0000050408177981 */ /* 0x000ea8000c1e1100 */
[----:B--2---:R2:W-:Y:S04]  /*0bf0*/  STG.E.U8 desc[UR4][R6.64+0x5], R23 ;  /* 0x0000051706007986 */ /* 0x0045e8000c101104 */
[----:B0-----:R-:W3:Y:S04]  /*0c00*/  LDG.E.U8 R13, desc[UR4][R8.64+0x6] ;  /* 0x00000604080d7981 */ /* 0x001ee8000c1e1100 */
[----:B---3--:R0:W-:Y:S04]  /*0c10*/  STG.E.U8 desc[UR4][R6.64+0x6], R13 ;  /* 0x0000060d06007986 */ /* 0x0081e8000c101104 */
[----:B-1----:R-:W3:Y:S04]  /*0c20*/  LDG.E.U8 R15, desc[UR4][R8.64+0x7] ;  /* 0x00000704080f7981 */ /* 0x002ee8000c1e1100 */
[----:B---3--:R1:W-:Y:S04]  /*0c30*/  STG.E.U8 desc[UR4][R6.64+0x7], R15 ;  /* 0x0000070f06007986 */ /* 0x0083e8000c101104 */
[----:B------:R-:W3:Y:S04]  /*0c40*/  LDG.E.U8 R17, desc[UR4][R8.64+0x8] ;  /* 0x0000080408117981 */ /* 0x000ee8000c1e1100 */
[----:B---3--:R3:W-:Y:S04]  /*0c50*/  STG.E.U8 desc[UR4][R6.64+0x8], R17 ;  /* 0x0000081106007986 */ /* 0x0087e8000c101104 */
[----:B------:R-:W4:Y:S04]  /*0c60*/  LDG.E.U8 R19, desc[UR4][R8.64+0x9] ;  /* 0x0000090408137981 */ /* 0x000f28000c1e1100 */
[----:B----4-:R4:W-:Y:S04]  /*0c70*/  STG.E.U8 desc[UR4][R6.64+0x9], R19 ;  /* 0x0000091306007986 */ /* 0x0109e8000c101104 */
[----:B------:R-:W2:Y:S04]  /*0c80*/  LDG.E.U8 R21, desc[UR4][R8.64+0xa] ;  /* 0x00000a0408157981 */ /* 0x000ea8000c1e1100 */
[----:B--2---:R2:W-:Y:S04]  /*0c90*/  STG.E.U8 desc[UR4][R6.64+0xa], R21 ;  /* 0x00000a1506007986 */ /* 0x0045e8000c101104 */
[----:B------:R-:W3:Y:S04]  /*0ca0*/  LDG.E.U8 R23, desc[UR4][R8.64+0xb] ;  /* 0x00000b0408177981 */ /* 0x000ee8000c1e1100 */
[----:B---3--:R3:W-:Y:S04]  /*0cb0*/  STG.E.U8 desc[UR4][R6.64+0xb], R23 ;  /* 0x00000b1706007986 */ /* 0x0087e8000c101104 */
[----:B0-----:R-:W4:Y:S04]  /*0cc0*/  LDG.E.U8 R13, desc[UR4][R8.64+0xc] ;  /* 0x00000c04080d7981 */ /* 0x001f28000c1e1100 */
[----:B----4-:R0:W-:Y:S04]  /*0cd0*/  STG.E.U8 desc[UR4][R6.64+0xc], R13 ;  /* 0x00000c0d06007986 */ /* 0x0101e8000c101104 */
[----:B-1----:R-:W4:Y:S04]  /*0ce0*/  LDG.E.U8 R15, desc[UR4][R8.64+0xd] ;  /* 0x00000d04080f7981 */ /* 0x002f28000c1e1100 */
[----:B----4-:R1:W-:Y:S04]  /*0cf0*/  STG.E.U8 desc[UR4][R6.64+0xd], R15 ;  /* 0x00000d0f06007986 */ /* 0x0103e8000c101104 */
[----:B------:R-:W4:Y:S04]  /*0d00*/  LDG.E.U8 R17, desc[UR4][R8.64+0xe] ;  /* 0x00000e0408117981 */ /* 0x000f28000c1e1100 */
[----:B----4-:R4:W-:Y:S04]  /*0d10*/  STG.E.U8 desc[UR4][R6.64+0xe], R17 ;  /* 0x00000e1106007986 */ /* 0x0109e8000c101104 */
[----:B------:R-:W2:Y:S04]  /*0d20*/  LDG.E.U8 R19, desc[UR4][R8.64+0xf] ;  /* 0x00000f0408137981 */ /* 0x000ea8000c1e1100 */
[----:B--2---:R2:W-:Y:S04]  /*0d30*/  STG.E.U8 desc[UR4][R6.64+0xf], R19 ;  /* 0x00000f1306007986 */ /* 0x0045e8000c101104 */
[----:B------:R-:W3:Y:S04]  /*0d40*/  LDG.E.U8 R21, desc[UR4][R8.64+0x10] ;  /* 0x0000100408157981 */ /* 0x000ee8000c1e1100 */
[----:B---3--:R3:W-:Y:S04]  /*0d50*/  STG.E.U8 desc[UR4][R6.64+0x10], R21 ;  /* 0x0000101506007986 */ /* 0x0087e8000c101104 */
[----:B------:R-:W4:Y:S04]  /*0d60*/  LDG.E.U8 R23, desc[UR4][R8.64+0x11] ;  /* 0x0000110408177981 */ /* 0x000f28000c1e1100 */
[----:B----4-:R4:W-:Y:S04]  /*0d70*/  STG.E.U8 desc[UR4][R6.64+0x11], R23 ;  /* 0x0000111706007986 */ /* 0x0109e8000c101104 */
[----:B0-----:R-:W2:Y:S04]  /*0d80*/  LDG.E.U8 R13, desc[UR4][R8.64+0x12] ;  /* 0x00001204080d7981 */ /* 0x001ea8000c1e1100 */
[----:B--2---:R0:W-:Y:S04]  /*0d90*/  STG.E.U8 desc[UR4][R6.64+0x12], R13 ;  /* 0x0000120d06007986 */ /* 0x0041e8000c101104 */
[----:B-1----:R-:W2:Y:S04]  /*0da0*/  LDG.E.U8 R15, desc[UR4][R8.64+0x13] ;  /* 0x00001304080f7981 */ /* 0x002ea8000c1e1100 */
        /* <DEDUP_REMOVED lines=19> */
[----:B------:R-:W2:Y:S04]  /*0ee0*/  LDG.E.U8 R23, desc[UR4][R8.64+0x1d] ;  /* 0x00001d0408177981 */ /* 0x000ea8000c1e1100 */
[----:B--2---:R4:W-:Y:S04]  /*0ef0*/  STG.E.U8 desc[UR4][R6.64+0x1d], R23 ;  /* 0x00001d1706007986 */ /* 0x0049e8000c101104 */
[----:B0-----:R-:W2:Y:S04]  /*0f00*/  LDG.E.U8 R13, desc[UR4][R8.64+0x1e] ;  /* 0x00001e04080d7981 */ /* 0x001ea8000c1e1100 */
[----:B--2---:R4:W-:Y:S04]  /*0f10*/  STG.E.U8 desc[UR4][R6.64+0x1e], R13 ;  /* 0x00001e0d06007986 */ /* 0x0049e8000c101104 */
[----:B-1----:R-:W2:Y:S01]  /*0f20*/  LDG.E.U8 R15, desc[UR4][R8.64+0x1f] ;  /* 0x00001f04080f7981 */ /* 0x002ea2000c1e1100 */
[----:B------:R-:W-:-:S03]  /*0f30*/  IADD3 R0, PT, PT, R0, 0x1, RZ ;  /* 0x0000000100007810 */ /* 0x000fc60007ffe0ff */
[----:B--2---:R4:W-:Y:S04]  /*0f40*/  STG.E.U8 desc[UR4][R6.64+0x1f], R15 ;  /* 0x00001f0f06007986 */ /* 0x0049e8000c101104 */
[----:B---3--:R-:W2:Y:S01]  /*0f50*/  LDG.E.U8 R17, desc[UR4][R4.64+0x23] ;  /* 0x0000230404117981 */ /* 0x008ea2000c1e1100 */
[----:B------:R-:W-:Y:S01]  /*0f60*/  VIADD R11, R11, 0x20 ;  /* 0x000000200b0b7836 */ /* 0x000fe20000000000 */
[----:B--2---:R-:W-:-:S13]  /*0f70*/  ISETP.GE.U32.AND P0, PT, R0, R17, PT ;  /* 0x000000110000720c */ /* 0x004fda0003f06070 */
[----:B----4-:R-:W-:Y:S05]  /*0f80*/  @!P0 BRA `(.L_x_10) ;  /* 0xfffffff800d48947 */ /* 0x010fea000383ffff */
.L_x_9:
[----:B------:R-:W-:Y:S05]  /*0f90*/  BSYNC.RECONVERGENT B0 ;  /* 0x0000000000007941 */ /* 0x000fea0003800200 */
.L_x_8:
        /* <DEDUP_REMOVED lines=57> */
[----:B----4-:R-:W-:Y:S04]  /*1330*/  STG.E.U8 desc[UR4][R12.64+0x1b], R17 ;  /* 0x00001b110c007986 */ /* 0x010fe8000c101104 */
[----:B------:R-:W4:Y:S04]  /*1340*/  LDG.E.U8 R19, desc[UR4][R4.64+0x1c] ;  /* 0x00001c0404137981 */ /* 0x000f28000c1e1100 */
[----:B----4-:R-:W-:Y:S04]  /*1350*/  STG.E.U8 desc[UR4][R12.64+0x1c], R19 ;  /* 0x00001c130c007986 */ /* 0x010fe8000c101104 */
[----:B--2---:R-:W2:Y:S04]  /*1360*/  LDG.E.U8 R21, desc[UR4][R4.64+0x1d] ;  /* 0x00001d0404157981 */ /* 0x004ea8000c1e1100 */
[----:B--2---:R-:W-:Y:S04]  /*1370*/  STG.E.U8 desc[UR4][R12.64+0x1d], R21 ;  /* 0x00001d150c007986 */ /* 0x004fe8000c101104 */
[----:B0-----:R-:W2:Y:S04]  /*1380*/  LDG.E.U8 R7, desc[UR4][R4.64+0x1e] ;  /* 0x00001e0404077981 */ /* 0x001ea8000c1e1100 */
[----:B--2---:R-:W-:Y:S04]  /*1390*/  STG.E.U8 desc[UR4][R12.64+0x1e], R7 ;  /* 0x00001e070c007986 */ /* 0x004fe8000c101104 */
[----:B-1----:R-:W2:Y:S04]  /*13a0*/  LDG.E.U8 R9, desc[UR4][R4.64+0x1f] ;  /* 0x00001f0404097981 */ /* 0x002ea8000c1e1100 */
[----:B--2---:R-:W-:Y:S04]  /*13b0*/  STG.E.U8 desc[UR4][R12.64+0x1f], R9 ;  /* 0x00001f090c007986 */ /* 0x004fe8000c101104 */
[----:B------:R-:W2:Y:S01]  /*13c0*/  LDG.E.U8 R0, desc[UR4][R4.64+0x22] ;  /* 0x0000220404007981 */ /* 0x000ea2000c1e1100 */
[----:B------:R-:W-:-:S04]  /*13d0*/  VIADD R16, R11, 0x20 ;  /* 0x000000200b107836 */ /* 0x000fc80000000000 */
[----:B---3--:R-:W-:Y:S02]  /*13e0*/  IMAD.MOV.U32 R15, RZ, RZ, R16 ;  /* 0x000000ffff0f7224 */ /* 0x008fe400078e0010 */
[----:B--2---:R-:W-:-:S05]  /*13f0*/  VIADD R0, R0, 0x2 ;  /* 0x0000000200007836 */ /* 0x004fca0000000000 */
[C---:B------:R-:W-:Y:S02]  /*1400*/  PRMT R6, R0.reuse, 0x8880, RZ ;  /* 0x0000888000067816 */ /* 0x040fe400000000ff */
[----:B------:R-:W-:Y:S02]  /*1410*/  PRMT R0, R0, 0x8880, RZ ;  /* 0x0000888000007816 */ /* 0x000fe400000000ff */
[----:B------:R-:W-:-:S13]  /*1420*/  ISETP.GT.AND P0, PT, R6, -0x1, PT ;  /* 0xffffffff0600780c */ /* 0x000fda0003f04270 */
[----:B------:R-:W-:Y:S01]  /*1430*/  @!P0 VIADD R15, R11, 0x21 ;  /* 0x000000210b0f8836 */ /* 0x000fe20000000000 */
[----:B------:R-:W-:Y:S01]  /*1440*/  PRMT R11, R0, 0x7710, RZ ;  /* 0x00007710000b7816 */ /* 0x000fe200000000ff */
[----:B------:R-:W-:-:S03]  /*1450*/  IMAD.MOV.U32 R0, RZ, RZ, 0x1 ;  /* 0x00000001ff007424 */ /* 0x000fc600078e00ff */
[----:B-----5:R-:W-:Y:S01]  /*1460*/  IADD3 R14, P1, PT, R15, R2, RZ ;  /* 0x000000020f0e7210 */ /* 0x020fe20007f3e0ff */
[----:B------:R0:W-:Y:S04]  /*1470*/  @!P0 STG.E.U8 desc[UR4][R12.64+0x20], R11 ;  /* 0x0000200b0c008986 */ /* 0x0001e8000c101104 */
[----:B------:R-:W-:Y:S01]  /*1480*/  IMAD.X R15, RZ, RZ, R3, P1 ;  /* 0x000000ffff0f7224 */ /* 0x000fe200008e0603 */
[----:B0-----:R-:W-:-:S05]  /*1490*/  @!P0 PRMT R11, R0, 0x7610, R11 ;  /* 0x00007610000b8816 */ /* 0x001fca000000000b */
[----:B------:R0:W-:Y:S04]  /*14a0*/  STG.E.U8 desc[UR4][R14.64], R11 ;  /* 0x0000000b0e007986 */ /* 0x0001e8000c101104 */
[----:B------:R-:W2:Y:S04]  /*14b0*/  LDG.E.U8 R8, desc[UR4][R4.64+0x23] ;  /* 0x0000230404087981 */ /* 0x000ea8000c1e1100 */
[----:B------:R-:W3:Y:S04]  /*14c0*/  LDG.E R10, desc[UR4][R4.64+0x30] ;  /* 0x00003004040a7981 */ /* 0x000ee8000c1e1900 */
[----:B------:R-:W4:Y:S01]  /*14d0*/  LDG.E.64 R6, desc[UR4][R4.64+0x28] ;  /* 0x0000280404067981 */ /* 0x000f22000c1e1b00 */
[----:B------:R-:W-:-:S02]  /*14e0*/  HFMA2 R9, -RZ, RZ, 0, 5.9604644775390625e-08 ;  /* 0x00000001ff097431 */ /* 0x000fc400000001ff */
[----:B0-----:R-:W-:Y:S02]  /*14f0*/  IMAD.MOV.U32 R11, RZ, RZ, 0x2 ;  /* 0x00000002ff0b7424 */ /* 0x001fe400078e00ff */
[----:B------:R-:W-:Y:S02]  /*1500*/  IMAD.MOV.U32 R0, RZ, RZ, 0x9 ;  /* 0x00000009ff007424 */ /* 0x000fe400078e00ff */
[----:B------:R-:W-:-:S04]  /*1510*/  @!P0 IMAD.MOV.U32 R9, RZ, RZ, 0x2 ;  /* 0x00000002ff098424 */ /* 0x000fc800078e00ff */
[----:B------:R-:W-:-:S04]  /*1520*/  IMAD.IADD R9, R16, 0x1, R9 ;  /* 0x0000000110097824 */ /* 0x000fc800078e0209 */
[C---:B------:R-:W-:Y:S01]  /*1530*/  VIADD R19, R9.reuse, 0x1 ;  /* 0x0000000109137836 */ /* 0x040fe20000000000 */
[CC--:B------:R-:W-:Y:S01]  /*1540*/  IADD3 R16, P0, PT, R9.reuse, R2.reuse, RZ ;  /* 0x0000000209107210 */ /* 0x0c0fe20007f1e0ff */
[C---:B------:R-:W-:Y:S01]  /*1550*/  VIADD R13, R9.reuse, 0x2 ;  /* 0x00000002090d7836 */ /* 0x040fe20000000000 */
[C---:B------:R-:W-:Y:S01]  /*1560*/  IADD3 R15, PT, PT, R9.reuse, 0x3, RZ ;  /* 0x00000003090f7810 */ /* 0x040fe20007ffe0ff */
[----:B------:R-:W-:Y:S01]  /*1570*/  VIADD R21, R9, 0x4 ;  /* 0x0000000409157836 */ /* 0x000fe20000000000 */
[-C--:B------:R-:W-:Y:S01]  /*1580*/  IADD3 R18, P1, PT, R19, R2.reuse, RZ ;  /* 0x0000000213127210 */ /* 0x080fe20007f3e0ff */
[--C-:B------:R-:W-:Y:S01]  /*1590*/  IMAD.X R17, RZ, RZ, R3.reuse, P0 ;  /* 0x000000ffff117224 */ /* 0x100fe200000e0603 */
[-C--:B------:R-:W-:Y:S01]  /*15a0*/  IADD3 R12, P0, PT, R13, R2.reuse, RZ ;  /* 0x000000020d0c7210 */ /* 0x080fe20007f1e0ff */
[----:B------:R-:W-:Y:S02]  /*15b0*/  VIADD R23, R9, 0xf ;  /* 0x0000000f09177836 */ /* 0x000fe40000000000 */
[--C-:B------:R-:W-:Y:S01]  /*15c0*/  IMAD.X R19, RZ, RZ, R3.reuse, P1 ;  /* 0x000000ffff137224 */ /* 0x100fe200008e0603 */
[-C--:B------:R-:W-:Y:S01]  /*15d0*/  IADD3 R14, P1, PT, R15, R2.reuse, RZ ;  /* 0x000000020f0e7210 */ /* 0x080fe20007f3e0ff */
[----:B------:R-:W-:Y:S01]  /*15e0*/  IMAD.X R13, RZ, RZ, R3, P0 ;  /* 0x000000ffff0d7224 */ /* 0x000fe200000e0603 */
[----:B------:R-:W-:-:S03]  /*15f0*/  IADD3 R20, P0, PT, R21, R2, RZ ;  /* 0x0000000215147210 */ /* 0x000fc60007f1e0ff */
[--C-:B------:R-:W-:Y:S02]  /*1600*/  IMAD.X R15, RZ, RZ, R3.reuse, P1 ;  /* 0x000000ffff0f7224 */ /* 0x100fe400008e0603 */
[----:B------:R-:W-:Y:S01]  /*1610*/  IMAD.X R21, RZ, RZ, R3, P0 ;  /* 0x000000ffff157224 */ /* 0x000fe200000e0603 */
[----:B--2---:R0:W-:Y:S04]  /*1620*/  STG.E.U8 desc[UR4][R16.64], R8 ;  /* 0x0000000810007986 */ /* 0x0041e8000c101104 */
[----:B------:R1:W-:Y:S04]  /*1630*/  STG.E.U8 desc[UR4][R18.64], RZ ;  /* 0x000000ff12007986 */ /* 0x0003e8000c101104 */
[----:B------:R2:W-:Y:S01]  /*1640*/  STG.E.U8 desc[UR4][R12.64], R0 ;  /* 0x000000000c007986 */ /* 0x0005e2000c101104 */
[----:B0-----:R-:W-:Y:S01]  /*1650*/  VIADD R17, R9, 0xd ;  /* 0x0000000d09117836 */ /* 0x001fe20000000000 */
[----:B-1----:R-:W-:Y:S01]  /*1660*/  PRMT R19, R11, 0x7610, R19 ;  /* 0x000076100b137816 */ /* 0x002fe20000000013 */
[----:B------:R-:W-:-:S03]  /*1670*/  VIADD R11, R9, 0xc ;  /* 0x0000000c090b7836 */ /* 0x000fc60000000000 */
[-C--:B------:R-:W-:Y:S01]  /*1680*/  IADD3 R16, P0, PT, R17, R2.reuse, RZ ;  /* 0x0000000211107210 */ /* 0x080fe20007f1e0ff */
[----:B------:R0:W-:Y:S01]  /*1690*/  STG.E.U8 desc[UR4][R14.64], R19 ;  /* 0x000000130e007986 */ /* 0x0001e2000c101104 */
[----:B------:R-:W-:Y:S01]  /*16a0*/  IADD3 R18, P1, PT, R11, R2, RZ ;  /* 0x000000020b127210 */ /* 0x000fe20007f3e0ff */
[C---:B------:R-:W-:Y:S02]  /*16b0*/  VIADD R11, R9.reuse, 0xe ;  /* 0x0000000e090b7836 */ /* 0x040fe40000000000 */
[----:B--2---:R-:W-:Y:S01]  /*16c0*/  VIADD R13, R9, 0x10 ;  /* 0x00000010090d7836 */ /* 0x004fe20000000000 */
[----:B---3--:R1:W-:Y:S01]  /*16d0*/  STG.E desc[UR4][R20.64], R10 ;  /* 0x0000000a14007986 */ /* 0x0083e2000c101904 */
[----:B------:R-:W-:-:S03]  /*16e0*/  IMAD.X R17, RZ, RZ, R3, P0 ;  /* 0x000000ffff117224 */ /* 0x000fc600000e0603 */
[-C--:B------:R-:W-:Y:S02]  /*16f0*/  IADD3 R22, P2, PT, R13, R2.reuse, RZ ;  /* 0x000000020d167210 */ /* 0x080fe40007f5e0ff */
[-C--:B0-----:R-:W-:Y:S02]  /*1700*/  IADD3.X R19, PT, PT, RZ, R3.reuse, RZ, P1, !PT ;  /* 0x00000003ff137210 */ /* 0x081fe40000ffe4ff */
[-C--:B------:R-:W-:Y:S01]  /*1710*/  IADD3 R12, P1, PT, R11, R2.reuse, RZ ;  /* 0x000000020b0c7210 */ /* 0x080fe20007f3e0ff */
[----:B------:R-:W-:Y:S01]  /*1720*/  IMAD.MOV.U32 R11, RZ, RZ, 0x3 ;  /* 0x00000003ff0b7424 */ /* 0x000fe200078e00ff */
[----:B------:R-:W-:Y:S01]  /*1730*/  IADD3 R14, P0, PT, R23, R2, RZ ;  /* 0x00000002170e7210 */ /* 0x000fe20007f1e0ff */
[----:B------:R0:W-:Y:S01]  /*1740*/  STG.E.U8 desc[UR4][R18.64], R8 ;  /* 0x0000000812007986 */ /* 0x0001e2000c101104 */
[----:B------:R-:W-:Y:S01]  /*1750*/  IADD3.X R23, PT, PT, RZ, R3, RZ, P2, !PT ;  /* 0x00000003ff177210 */ /* 0x000fe200017fe4ff */
[--C-:B------:R-:W-:Y:S01]  /*1760*/  IMAD.X R13, RZ, RZ, R3.reuse, P1 ;  /* 0x000000ffff0d7224 */ /* 0x100fe200008e0603 */
[----:B-1----:R-:W-:Y:S01]  /*1770*/  PRMT R10, R11, 0x7610, R10 ;  /* 0x000076100b0a7816 */ /* 0x002fe2000000000a */
[----:B------:R-:W-:Y:S01]  /*1780*/  IMAD.X R15, RZ, RZ, R3, P0 ;  /* 0x000000ffff0f7224 */ /* 0x000fe200000e0603 */
[----:B------:R1:W-:Y:S04]  /*1790*/  STG.E.U8 desc[UR4][R16.64], RZ ;  /* 0x000000ff10007986 */ /* 0x0003e8000c101104 */
[----:B------:R1:W-:Y:S04]  /*17a0*/  STG.E.U8 desc[UR4][R12.64], R0 ;  /* 0x000000000c007986 */ /* 0x0003e8000c101104 */
[----:B------:R1:W-:Y:S04]  /*17b0*/  STG.E.U8 desc[UR4][R14.64], R10 ;  /* 0x0000000a0e007986 */ /* 0x0003e8000c101104 */
[----:B----4-:R1:W-:Y:S04]  /*17c0*/  STG.E.64 desc[UR4][R22.64], R6 ;  /* 0x0000000616007986 */ /* 0x0103e8000c101b04 */
[----:B0-----:R-:W2:Y:S01]  /*17d0*/  LDG.E.U8 R8, desc[UR4][R4.64+0x22] ;  /* 0x0000220404087981 */ /* 0x001ea2000c1e1100 */
[----:B------:R-:W-:Y:S01]  /*17e0*/  BSSY.RECONVERGENT B0, `(.L_x_11) ;  /* 0x0000055000007945 */ /* 0x000fe20003800200 */
[----:B------:R-:W-:Y:S01]  /*17f0*/  VIADD R19, R9, 0x18 ;  /* 0x0000001809137836 */ /* 0x000fe20000000000 */
[----:B--2---:R-:W-:-:S13]  /*1800*/  ISETP.NE.AND P0, PT, R8, RZ, PT ;  /* 0x000000ff0800720c */ /* 0x004fda0003f05270 */
[----:B-1----:R-:W-:Y:S05]  /*1810*/  @!P0 BRA `(.L_x_12) ;  /* 0x0000000400448947 */ /* 0x002fea0003800000 */
[----:B------:R-:W-:-:S07]  /*1820*/  IMAD.MOV.U32 R0, RZ, RZ, RZ ;  /* 0x000000ffff007224 */ /* 0x000fce00078e00ff */
.L_x_19:
[----:B------:R-:W2:Y:S01]  /*1830*/  LDG.E R9, desc[UR4][R4.64+0x4c] ;  /* 0x00004c0404097981 */ /* 0x000ea2000c1e1900 */
[----:B------:R-:W0:Y:S01]  /*1840*/  LDC.64 R6, c[0x0][0x390] ;  /* 0x0000e400ff067b82 */ /* 0x000e220000000a00 */
[----:B--2---:R-:W-:-:S04]  /*1850*/  IMAD.IADD R9, R9, 0x1, R0 ;  /* 0x0000000109097824 */ /* 0x004fc800078e0200 */
[----:B0-----:R-:W-:-:S05]  /*1860*/  IMAD.WIDE.U32 R6, R9, 0x14, R6 ;  /* 0x0000001409067825 */ /* 0x001fca00078e0006 */
[----:B------:R-:W2:Y:S01]  /*1870*/  LDG.E.U8 R15, desc[UR4][R6.64] ;  /* 0x00000004060f7981 */ /* 0x000ea2000c1e1100 */
[----:B------:R-:W-:-:S05]  /*1880*/  IADD3 R8, P0, PT, R19, R2, RZ ;  /* 0x0000000213087210 */ /* 0x000fca0007f1e0ff */
[----:B------:R-:W-:-:S05]  /*1890*/  IMAD.X R9, RZ, RZ, R3, P0 ;  /* 0x000000ffff097224 */ /* 0x000fca00000e0603 */
[----:B--2---:R-:W-:Y:S04]  /*18a0*/  STG.E.U8 desc[UR4][R8.64], R15 ;  /* 0x0000000f08007986 */ /* 0x004fe8000c101104 */
[----:B------:R-:W2:Y:S01]  /*18b0*/  LDG.E.S8 R17, desc[UR4][R6.64+0x1] ;  /* 0x0000010406117981 */ /* 0x000ea2000c1e1300 */
[----:B------:R-:W-:Y:S02]  /*18c0*/  VIADD R13, R19, 0x1 ;  /* 0x00000001130d7836 */ /* 0x000fe40000000000 */
[----:B------:R-:W-:Y:S01]  /*18d0*/  IMAD.MOV.U32 R14, RZ, RZ, 0x1 ;  /* 0x00000001ff0e7424 */ /* 0x000fe200078e00ff */
[----:B--2---:R-:W-:-:S13]  /*18e0*/  ISETP.GT.AND P0, PT, R17, -0x1, PT ;  /* 0xffffffff1100780c */ /* 0x004fda0003f04270 */
[----:B------:R-:W-:Y:S01]  /*18f0*/  @!P0 VIADD R11, R19, 0x2 ;  /* 0x00000002130b8836 */ /* 0x000fe20000000000 */
[----:B------:R-:W-:-:S03]  /*1900*/  @!P0 IADD3 R10, P1, PT, R13, R2, RZ ;  /* 0x000000020d0a8210 */ /* 0x000fc60007f3e0ff */
[----:B------:R-:W-:Y:S01]  /*1910*/  @!P0 IMAD.MOV.U32 R13, RZ, RZ, R11 ;  /* 0x000000ffff0d8224 */ /* 0x000fe200078e000b */
[----:B------:R-:W-:-:S04]  /*1920*/  @!P0 IADD3.X R11, PT, PT, RZ, R3, RZ, P1, !PT ;  /* 0x00000003ff0b8210 */ /* 0x000fc80000ffe4ff */
[----:B------:R-:W-:Y:S01]  /*1930*/  IADD3 R12, P1, PT, R13, R2, RZ ;  /* 0x000000020d0c7210 */ /* 0x000fe20007f3e0ff */
[----:B------:R0:W-:Y:S04]  /*1940*/  @!P0 STG.E.U8 desc[UR4][R10.64], R17 ;  /* 0x000000110a008986 */ /* 0x0001e8000c101104 */
[----:B------:R-:W-:Y:S01]  /*1950*/  IMAD.X R13, RZ, RZ, R3, P1 ;  /* 0x000000ffff0d7224 */ /* 0x000fe200008e0603 */
[----:B0-----:R-:W-:-:S05]  /*1960*/  @!P0 PRMT R17, R14, 0x7610, R17 ;  /* 0x000076100e118816 */ /* 0x001fca0000000011 */
[----:B------:R0:W-:Y:S04]  /*1970*/  STG.E.U8 desc[UR4][R12.64], R17 ;  /* 0x000000110c007986 */ /* 0x0001e8000c101104 */
[----:B------:R-:W2:Y:S01]  /*1980*/  LDG.E.U8 R9, desc[UR4][R6.64+0x1] ;  /* 0x0000010406097981 */ /* 0x000ea2000c1e1100 */
[----:B------:R-:W-:Y:S01]  /*1990*/  IMAD.MOV.U32 R8, RZ, RZ, 0x2 ;  /* 0x00000002ff087424 */ /* 0x000fe200078e00ff */
[----:B------:R-:W-:Y:S01]  /*19a0*/  BSSY.RECONVERGENT B1, `(.L_x_13) ;  /* 0x0000010000017945 */ /* 0x000fe20003800200 */
[----:B------:R-:W-:-:S04]  /*19b0*/  @!P0 IMAD.MOV.U32 R8, RZ, RZ, 0x3 ;  /* 0x00000003ff088424 */ /* 0x000fc800078e00ff */
[----:B------:R-:W-:Y:S01]  /*19c0*/  IMAD.IADD R19, R8, 0x1, R19 ;  /* 0x0000000108137824 */ /* 0x000fe200078e0213 */
[----:B--2---:R-:W-:-:S13]  /*19d0*/  ISETP.NE.AND P1, PT, R9, RZ, PT ;  /* 0x000000ff0900720c */ /* 0x004fda0003f25270 */
[----:B0-----:R-:W-:Y:S05]  /*19e0*/  @!P1 BRA `(.L_x_14) ;  /* 0x00000000002c9947 */ /* 0x001fea0003800000 */
[----:B------:R-:W-:Y:S01]  /*19f0*/  BSSY.RECONVERGENT B2, `(.L_x_14) ;  /* 0x000000a000027945 */ /* 0x000fe20003800200 */
[----:B------:R-:W-:-:S07]  /*1a00*/  IMAD.MOV.U32 R11, RZ, RZ, RZ ;  /* 0x000000ffff0b7224 */ /* 0x000fce00078e00ff */
.L_x_15:
[----:B------:R-:W-:-:S05]  /*1a10*/  IADD3 R8, P0, PT, R19, R2, RZ ;  /* 0x0000000213087210 */ /* 0x000fca0007f1e0ff */
[----:B------:R-:W-:-:S05]  /*1a20*/  IMAD.X R9, RZ, RZ, R3, P0 ;  /* 0x000000ffff097224 */ /* 0x000fca00000e0603 */
[----:B------:R0:W-:Y:S04]  /*1a30*/  STG.E.U8 desc[UR4][R8.64], R11 ;  /* 0x0000000b08007986 */ /* 0x0001e8000c101104 */
[----:B------:R-:W2:Y:S01]  /*1a40*/  LDG.E.U8 R10, desc[UR4][R6.64+0x1] ;  /* 0x00000104060a7981 */ /* 0x000ea2000c1e1100 */
[----:B------:R-:W-:Y:S01]  /*1a50*/  VIADD R19, R19, 0x1 ;  /* 0x0000000113137836 */ /* 0x000fe20000000000 */
[----:B0-----:R-:W-:-:S04]  /*1a60*/  IADD3 R11, PT, PT, R11, 0x1, RZ ;  /* 0x000000010b0b7810 */ /* 0x001fc80007ffe0ff */
[----:B--2---:R-:W-:-:S13]  /*1a70*/  ISETP.GE.U32.AND P0, PT, R11, R10, PT ;  /* 0x0000000a0b00720c */ /* 0x004fda0003f06070 */
[----:B------:R-:W-:Y:S05]  /*1a80*/  @!P0 BRA `(.L_x_15) ;  /* 0xfffffffc00e08947 */ /* 0x000fea000383ffff */
[----:B------:R-:W-:Y:S05]  /*1a90*/  BSYNC.RECONVERGENT B2 ;  /* 0x0000000000027941 */ /* 0x000fea0003800200 */
.L_x_14:
[----:B------:R-:W-:Y:S05]  /*1aa0*/  BSYNC.RECONVERGENT B1 ;  /* 0x0000000000017941 */ /* 0x000fea0003800200 */
.L_x_13:
[----:B------:R-:W2:Y:S01]  /*1ab0*/  LDG.E.U16 R13, desc[UR4][R6.64+0x2] ;  /* 0x00000204060d7981 */ /* 0x000ea2000c1e1500 */
[----:B------:R-:W-:Y:S01]  /*1ac0*/  BSSY.RECONVERGENT B1, `(.L_x_16) ;  /* 0x000001d000017945 */ /* 0x000fe20003800200 */
[----:B------:R-:W-:Y:S02]  /*1ad0*/  IMAD.MOV.U32 R12, RZ, RZ, 0x1 ;  /* 0x00000001ff0c7424 */ /* 0x000fe400078e00ff */
[----:B------:R-:W-:Y:S01]  /*1ae0*/  IMAD.MOV.U32 R15, RZ, RZ, R19 ;  /* 0x000000ffff0f7224 */ /* 0x000fe200078e0013 */
[----:B--2---:R-:W-:-:S13]  /*1af0*/  ISETP.GE.U32.AND P0, PT, R13, 0x80, PT ;  /* 0x000000800d00780c */ /* 0x004fda0003f06070 */
[----:B------:R-:W-:Y:S05]  /*1b00*/  @!P0 BRA `(.L_x_17) ;  /* 0x0000000000608947 */ /* 0x000fea0003800000 */
[----:B------:R-:W-:-:S04]  /*1b10*/  LOP3.LUT R12, R13, 0xffff, RZ, 0xc0, !PT ;  /* 0x0000ffff0d0c7812 */ /* 0x000fc800078ec0ff */
[----:B------:R-:W-:-:S13]  /*1b20*/  ISETP.GT.U32.AND P0, PT, R12, 0x3fff, PT ;  /* 0x00003fff0c00780c */ /* 0x000fda0003f04070 */
[----:B------:R-:W-:Y:S05]  /*1b30*/  @P0 BRA `(.L_x_18) ;  /* 0x0000000000200947 */ /* 0x000fea0003800000 */
[C---:B------:R-:W-:Y:S01]  /*1b40*/  IADD3 R8, P0, PT, R19.reuse, R2, RZ ;  /* 0x0000000213087210 */ /* 0x040fe20007f1e0ff */
[----:B------:R-:W-:Y:S01]  /*1b50*/  VIADD R15, R19, 0x1 ;  /* 0x00000001130f7836 */ /* 0x000fe20000000000 */
[----:B------:R-:W-:Y:S02]  /*1b60*/  LOP3.LUT R11, R13, 0x80, RZ, 0xfc, !PT ;  /* 0x000000800d0b7812 */ /* 0x000fe400078efcff */
[----:B------:R-:W-:Y:S01]  /*1b70*/  SHF.R.U32.HI R13, RZ, 0x7, R12 ;  /* 0x00000007ff0d7819 */ /* 0x000fe2000001160c */
[----:B------:R-:W-:Y:S02]  /*1b80*/  IMAD.X R9, RZ, RZ, R3, P0 ;  /* 0x000000ffff097224 */ /* 0x000fe400000e0603 */
[----:B------:R-:W-:-:S03]  /*1b90*/  IMAD.MOV.U32 R12, RZ, RZ, 0x2 ;  /* 0x00000002ff0c7424 */ /* 0x000fc600078e00ff */
[----:B------:R0:W-:Y:S01]  /*1ba0*/  STG.E.U8 desc[UR4][R8.64], R11 ;  /* 0x0000000b08007986 */ /* 0x0001e2000c101104 */
[----:B------:R-:W-:Y:S05]  /*1bb0*/  BRA `(.L_x_17) ;  /* 0x0000000000347947 */ /* 0x000fea0003800000 */
.L_x_18:
[C---:B------:R-:W-:Y:S01]  /*1bc0*/  VIADD R9, R19.reuse, 0x1 ;  /* 0x0000000113097836 */ /* 0x040fe20000000000 */
[CC--:B------:R-:W-:Y:S01]  /*1bd0*/  IADD3 R10, P1, PT, R19.reuse, R2.reuse, RZ ;  /* 0x00000002130a7210 */ /* 0x0c0fe20007f3e0ff */
[----:B------:R-:W-:Y:S01]  /*1be0*/  VIADD R15, R19, 0x2 ;  /* 0x00000002130f7836 */ /* 0x000fe20000000000 */
[----:B------:R-:W-:Y:S02]  /*1bf0*/  SHF.R.U32.HI R17, RZ, 0x7, R12 ;  /* 0x00000007ff117819 */ /* 0x000fe4000001160c */
[----:B------:R-:W-:Y:S02]  /*1c00*/  IADD3 R8, P0, PT, R9, R2, RZ ;  /* 0x0000000209087210 */ /* 0x000fe40007f1e0ff */
[----:B------:R-:W-:Y:S02]  /*1c10*/  IADD3.X R11, PT, PT, RZ, R3, RZ, P1, !PT ;  /* 0x00000003ff0b7210 */ /* 0x000fe40000ffe4ff */
[----:B------:R-:W-:Y:S01]  /*1c20*/  LOP3.LUT R21, R13, 0x80, RZ, 0xfc, !PT ;  /* 0x000000800d157812 */ /* 0x000fe200078efcff */
[----:B------:R-:W-:Y:S01]  /*1c30*/  IMAD.X R9, RZ, RZ, R3, P0 ;  /* 0x000000ffff097224 */ /* 0x000fe200000e0603 */
[----:B------:R-:W-:-:S02]  /*1c40*/  LOP3.LUT R17, R17, 0x80, RZ, 0xfc, !PT ;  /* 0x0000008011117812 */ /* 0x000fc400078efcff */
[----:B------:R-:W-:Y:S01]  /*1c50*/  SHF.R.U32.HI R13, RZ, 0xe, R12 ;  /* 0x0000000eff0d7819 */ /* 0x000fe2000001160c */
[----:B------:R1:W-:Y:S01]  /*1c60*/  STG.E.U8 desc[UR4][R10.64], R21 ;  /* 0x000000150a007986 */ /* 0x0003e2000c101104 */
[----:B------:R-:W-:-:S03]  /*1c70*/  IMAD.MOV.U32 R12, RZ, RZ, 0x3 ;  /* 0x00000003ff0c7424 */ /* 0x000fc600078e00ff */
[----:B------:R1:W-:Y:S04]  /*1c80*/  STG.E.U8 desc[UR4][R8.64], R17 ;  /* 0x0000001108007986 */ /* 0x0003e8000c101104 */
.L_x_17:
[----:B------:R-:W-:Y:S05]  /*1c90*/  BSYNC.RECONVERGENT B1 ;  /* 0x0000000000017941 */ /* 0x000fea0003800200 */
.L_x_16:
[----:B01----:R-:W-:-:S05]  /*1ca0*/  IADD3 R8, P0, PT, R15, R2, RZ ;  /* 0x000000020f087210 */ /* 0x003fca0007f1e0ff */
[----:B------:R-:W-:-:S05]  /*1cb0*/  IMAD.X R9, RZ, RZ, R3, P0 ;  /* 0x000000ffff097224 */ /* 0x000fca00000e0603 */
[----:B------:R0:W-:Y:S04]  /*1cc0*/  STG.E.U8 desc[UR4][R8.64], R13 ;  /* 0x0000000d08007986 */ /* 0x0001e8000c101104 */
[----:B------:R-:W2:Y:S04]  /*1cd0*/  LDG.E.U8 R11, desc[UR4][R4.64+0x22] ;  /* 0x00002204040b7981 */ /* 0x000ea8000c1e1100 */
[----:B------:R-:W3:Y:S01]  /*1ce0*/  LDG.E.U16 R6, desc[UR4][R6.64+0x2] ;  /* 0x0000020406067981 */ /* 0x000ee2000c1e1500 */
[----:B------:R-:W-:-:S05]  /*1cf0*/  VIADD R0, R0, 0x1 ;  /* 0x0000000100007836 */ /* 0x000fca0000000000 */
[----:B--2---:R-:W-:Y:S02]  /*1d00*/  ISETP.GE.U32.AND P0, PT, R0, R11, PT ;  /* 0x0000000b0000720c */ /* 0x004fe40003f06070 */
[----:B---3--:R-:W-:-:S11]  /*1d10*/  IADD3 R19, PT, PT, R6, R12, R19 ;  /* 0x0000000c06137210 */ /* 0x008fd60007ffe013 */
[----:B0-----:R-:W-:Y:S05]  /*1d20*/  @!P0 BRA `(.L_x_19) ;  /* 0xfffffff800c08947 */ /* 0x001fea000383ffff */
.L_x_12:
[----:B------:R-:W-:Y:S05]  /*1d30*/  BSYNC.RECONVERGENT B0 ;  /* 0x0000000000007941 */ /* 0x000fea0003800200 */
.L_x_11:
[----:B------:R-:W-:-:S05]  /*1d40*/  VIADD R19, R19, 0xfffffffe ;  /* 0xfffffffe13137836 */ /* 0x000fca0000000000 */
[----:B------:R-:W-:Y:S01]  /*1d50*/  STG.E.U16 desc[UR4][R2.64], R19 ;  /* 0x0000001302007986 */ /* 0x000fe2000c101504 */
[----:B------:R-:W-:Y:S06]  /*1d60*/  MEMBAR.SC.GPU ;  /* 0x0000000000007992 */ /* 0x000fec0000002000 */
[----:B------:R-:W-:-:S00]  /*1d70*/  ERRBAR ;  /* 0x00000000000079ab */ /* 0x000fc00000000000 */
[----:B------:R-:W-:Y:S06]  /*1d80*/  CGAERRBAR ;  /* 0x00000000000075ab */ /* 0x000fec0000000000 */
[----:B------:R-:W-:Y:S01]  /*1d90*/  CCTL.IVALL ;  /* 0x00000000ff00798f */ /* 0x000fe20002000000 */
[----:B------:R-:W-:Y:S05]  /*1da0*/  EXIT ;  /* 0x000000000000794d */ /* 0x000fea0003800000 */
.L_x_20:
        /* <DEDUP_REMOVED lines=13> */
.L_x_22:


//--------------------- .nv.shared.reserved.0     --------------------------
	.section	.nv.shared.reserved.0,"aw",@nobits
	.weak		__nv_reservedSMEM_offset_0_alias
	.size		__nv_reservedSMEM_offset_0_alias, 0, 64
	.other		__nv_reservedSMEM_offset_0_alias,@"STO_CUDA_RESERVED_SHARED STV_DEFAULT"
__nv_reservedSMEM_offset_0_alias:
	.zero		0
	.zero		64


//--------------------- .nv.constant0._Z26verify_transactions_kernelPhPjj --------------------------
	.section	.nv.constant0._Z26verify_transactions_kernelPhPjj,"a",@progbits
	.sectionflags	@""
	.align	4
.nv.constant0._Z26verify_transactions_kernelPhPjj:
	.zero		916


//--------------------- .nv.constant0._Z25build_transactions_kernelP15CudaTransactionP11CudaAccountP15CudaInstructionPhj --------------------------
	.section	.nv.constant0._Z25build_transactions_kernelP15CudaTransactionP11CudaAccountP15CudaInstructionPhj,"a",@progbits
	.sectionflags	@""
	.align	4
.nv.constant0._Z25build_transactions_kernelP15CudaTransactionP11CudaAccountP15CudaInstructionPhj:
	.zero		932


//--------------------- SYMBOLS --------------------------

	.type		.nv.reservedSmem.offset0,@object
	.size		.nv.reservedSmem.offset0,0x4
